	.target	sm_90a

	.elftype	@"ET_EXEC"


//--------------------- .note.nv.tkinfo           --------------------------
	.section	.note.nv.tkinfo,"",@"SHT_NOTE"
	.sectionflags	@"SHF_NOTE_NV_TKINFO"
	.tkinfo
        /*0018*/ 	.word	0x00000002
        /*0030*/ 	.string	""
        /*0030*/ 	.string	"ptxas"
        /*0030*/ 	.string	"Cuda compilation tools, release 13.0, V13.0.88"
        /*0030*/ 	.string	"Build cuda_13.0.r13.0/compiler.36424714_0"
        /*0030*/ 	.string	"-arch sm_90a -m 64 "



//--------------------- .note.nv.cuinfo           --------------------------
	.section	.note.nv.cuinfo,"",@"SHT_NOTE"
	.sectionflags	@"SHF_NOTE_NV_CUINFO"
        /*0018*/ 	.short	0x0002
        /*001a*/ 	.short	0x005a
        /*001c*/ 	.short	0x0082
	.zero		2


//--------------------- .nv.info                  --------------------------
	.section	.nv.info,"",@"SHT_CUDA_INFO"
	.align	4


	//----- nvinfo : EIATTR_REGCOUNT
	.align		4
        /*0000*/ 	.byte	0x04, 0x2f
        /*0002*/ 	.short	(.L_15 - .L_14)
	.align		4
.L_14:
        /*0004*/ 	.word	index@(_ZN7cutlass13device_kernelINS_4gemm6kernel13GemmUniversalIN4cute5tupleIJiiiiEEENS1_10collective13CollectiveMmaINS1_34MainloopSm90TmaGmmaWarpSpecializedILi9ENS5_IJNS4_1CILi1EEENSA_ILi2EEESB_EEENS1_35KernelTmaWarpSpecializedCooperativeEEENS5_IJNSA_ILi256EEENSA_ILi128EEENSA_ILi32EEEEEENS_10bfloat16_tENS5_IJlSB_lEEESK_SL_NS4_8TiledMMAINS4_8MMA_AtomIJNS4_4SM904GMMA28MMA_64x128x16_F32BF16BF16_SSILNSP_5MajorE0ELSR_0ELNSP_7ScaleInE1ELSS_1EEEEEENS4_6LayoutINS5_IJSC_SB_SB_EEENS5_IJSB_NSA_ILi0EEESX_EEEEENS5_IJNS4_10UnderscoreES10_S10_EEEEENS4_23SM90_TMA_LOAD_MULTICASTENS4_14ComposedLayoutINS4_7SwizzleILi2ELi4ELi3EEENS4_18smem_ptr_flag_bitsILi16EEENSV_INS5_IJNSA_ILi8EEESI_EEENS5_IJSI_SB_EEEEEEEvNS4_8identityENS4_13SM90_TMA_LOADES1D_vS1E_EENS_8epilogue10collective6detail29Sm90TmaWarpSpecializedAdapterINS1I_15DefaultEpilogueISK_SL_SL_NS1H_6thread17LinearCombinationISK_Li1EffLNS1M_9ScaleType4KindE0ELNS_15FloatRoundStyleE2ESK_EENS1_15EpilogueDefaultEEEEEvvEEEEvNT_6ParamsE)
        /*0008*/ 	.word	0x000000a8


	//----- nvinfo : EIATTR_FRAME_SIZE
	.align		4
.L_15:
        /*000c*/ 	.byte	0x04, 0x11
        /*000e*/ 	.short	(.L_17 - .L_16)
	.align		4
.L_16:
        /*0010*/ 	.word	index@(_ZN7cutlass13device_kernelINS_4gemm6kernel13GemmUniversalIN4cute5tupleIJiiiiEEENS1_10collective13CollectiveMmaINS1_34MainloopSm90TmaGmmaWarpSpecializedILi9ENS5_IJNS4_1CILi1EEENSA_ILi2EEESB_EEENS1_35KernelTmaWarpSpecializedCooperativeEEENS5_IJNSA_ILi256EEENSA_ILi128EEENSA_ILi32EEEEEENS_10bfloat16_tENS5_IJlSB_lEEESK_SL_NS4_8TiledMMAINS4_8MMA_AtomIJNS4_4SM904GMMA28MMA_64x128x16_F32BF16BF16_SSILNSP_5MajorE0ELSR_0ELNSP_7ScaleInE1ELSS_1EEEEEENS4_6LayoutINS5_IJSC_SB_SB_EEENS5_IJSB_NSA_ILi0EEESX_EEEEENS5_IJNS4_10UnderscoreES10_S10_EEEEENS4_23SM90_TMA_LOAD_MULTICASTENS4_14ComposedLayoutINS4_7SwizzleILi2ELi4ELi3EEENS4_18smem_ptr_flag_bitsILi16EEENSV_INS5_IJNSA_ILi8EEESI_EEENS5_IJSI_SB_EEEEEEEvNS4_8identityENS4_13SM90_TMA_LOADES1D_vS1E_EENS_8epilogue10collective6detail29Sm90TmaWarpSpecializedAdapterINS1I_15DefaultEpilogueISK_SL_SL_NS1H_6thread17LinearCombinationISK_Li1EffLNS1M_9ScaleType4KindE0ELNS_15FloatRoundStyleE2ESK_EENS1_15EpilogueDefaultEEEEEvvEEEEvNT_6ParamsE)
        /*0014*/ 	.word	0x00000000


	//----- nvinfo : EIATTR_MIN_STACK_SIZE
	.align		4
.L_17:
        /*0018*/ 	.byte	0x04, 0x12
        /*001a*/ 	.short	(.L_19 - .L_18)
	.align		4
.L_18:
        /*001c*/ 	.word	index@(_ZN7cutlass13device_kernelINS_4gemm6kernel13GemmUniversalIN4cute5tupleIJiiiiEEENS1_10collective13CollectiveMmaINS1_34MainloopSm90TmaGmmaWarpSpecializedILi9ENS5_IJNS4_1CILi1EEENSA_ILi2EEESB_EEENS1_35KernelTmaWarpSpecializedCooperativeEEENS5_IJNSA_ILi256EEENSA_ILi128EEENSA_ILi32EEEEEENS_10bfloat16_tENS5_IJlSB_lEEESK_SL_NS4_8TiledMMAINS4_8MMA_AtomIJNS4_4SM904GMMA28MMA_64x128x16_F32BF16BF16_SSILNSP_5MajorE0ELSR_0ELNSP_7ScaleInE1ELSS_1EEEEEENS4_6LayoutINS5_IJSC_SB_SB_EEENS5_IJSB_NSA_ILi0EEESX_EEEEENS5_IJNS4_10UnderscoreES10_S10_EEEEENS4_23SM90_TMA_LOAD_MULTICASTENS4_14ComposedLayoutINS4_7SwizzleILi2ELi4ELi3EEENS4_18smem_ptr_flag_bitsILi16EEENSV_INS5_IJNSA_ILi8EEESI_EEENS5_IJSI_SB_EEEEEEEvNS4_8identityENS4_13SM90_TMA_LOADES1D_vS1E_EENS_8epilogue10collective6detail29Sm90TmaWarpSpecializedAdapterINS1I_15DefaultEpilogueISK_SL_SL_NS1H_6thread17LinearCombinationISK_Li1EffLNS1M_9ScaleType4KindE0ELNS_15FloatRoundStyleE2ESK_EENS1_15EpilogueDefaultEEEEEvvEEEEvNT_6ParamsE)
        /*0020*/ 	.word	0x00000000
.L_19:


//--------------------- .nv.compat                --------------------------
	.section	.nv.compat,"",@"SHT_CUDA_COMPAT_INFO"
	.align	4
        /*0000*/ 	.byte	0x02, 0x09, 0x01, 0x00, 0x02, 0x02, 0x04, 0x00, 0x02, 0x05, 0x05, 0x00, 0x03, 0x07, 0x01, 0x01
        /*0010*/ 	.byte	0x02, 0x03, 0x01, 0x00, 0x02, 0x06, 0x01, 0x00, 0x04, 0x0b, 0x08, 0x00, 0x00, 0x00, 0x00, 0x00
        /*0020*/ 	.byte	0x00, 0x00, 0x00, 0x00


//--------------------- .nv.info._ZN7cutlass13device_kernelINS_4gemm6kernel13GemmUniversalIN4cute5tupleIJiiiiEEENS1_10collective13CollectiveMmaINS1_34MainloopSm90TmaGmmaWarpSpecializedILi9ENS5_IJNS4_1CILi1EEENSA_ILi2EEESB_EEENS1_35KernelTmaWarpSpecializedCooperativeEEENS5_IJNSA_ILi256EEENSA_ILi128EEENSA_ILi32EEEEEENS_10bfloat16_tENS5_IJlSB_lEEESK_SL_NS4_8TiledMMAINS4_8MMA_AtomIJNS4_4SM904GMMA28MMA_64x128x16_F32BF16BF16_SSILNSP_5MajorE0ELSR_0ELNSP_7ScaleInE1ELSS_1EEEEEENS4_6LayoutINS5_IJSC_SB_SB_EEENS5_IJSB_NSA_ILi0EEESX_EEEEENS5_IJNS4_10UnderscoreES10_S10_EEEEENS4_23SM90_TMA_LOAD_MULTICASTENS4_14ComposedLayoutINS4_7SwizzleILi2ELi4ELi3EEENS4_18smem_ptr_flag_bitsILi16EEENSV_INS5_IJNSA_ILi8EEESI_EEENS5_IJSI_SB_EEEEEEEvNS4_8identityENS4_13SM90_TMA_LOADES1D_vS1E_EENS_8epilogue10collective6detail29Sm90TmaWarpSpecializedAdapterINS1I_15DefaultEpilogueISK_SL_SL_NS1H_6thread17LinearCombinationISK_Li1EffLNS1M_9ScaleType4KindE0ELNS_15FloatRoundStyleE2ESK_EENS1_15EpilogueDefaultEEEEEvvEEEEvNT_6ParamsE --------------------------
	.section	.nv.info._ZN7cutlass13device_kernelINS_4gemm6kernel13GemmUniversalIN4cute5tupleIJiiiiEEENS1_10collective13CollectiveMmaINS1_34MainloopSm90TmaGmmaWarpSpecializedILi9ENS5_IJNS4_1CILi1EEENSA_ILi2EEESB_EEENS1_35KernelTmaWarpSpecializedCooperativeEEENS5_IJNSA_ILi256EEENSA_ILi128EEENSA_ILi32EEEEEENS_10bfloat16_tENS5_IJlSB_lEEESK_SL_NS4_8TiledMMAINS4_8MMA_AtomIJNS4_4SM904GMMA28MMA_64x128x16_F32BF16BF16_SSILNSP_5MajorE0ELSR_0ELNSP_7ScaleInE1ELSS_1EEEEEENS4_6LayoutINS5_IJSC_SB_SB_EEENS5_IJSB_NSA_ILi0EEESX_EEEEENS5_IJNS4_10UnderscoreES10_S10_EEEEENS4_23SM90_TMA_LOAD_MULTICASTENS4_14ComposedLayoutINS4_7SwizzleILi2ELi4ELi3EEENS4_18smem_ptr_flag_bitsILi16EEENSV_INS5_IJNSA_ILi8EEESI_EEENS5_IJSI_SB_EEEEEEEvNS4_8identityENS4_13SM90_TMA_LOADES1D_vS1E_EENS_8epilogue10collective6detail29Sm90TmaWarpSpecializedAdapterINS1I_15DefaultEpilogueISK_SL_SL_NS1H_6thread17LinearCombinationISK_Li1EffLNS1M_9ScaleType4KindE0ELNS_15FloatRoundStyleE2ESK_EENS1_15EpilogueDefaultEEEEEvvEEEEvNT_6ParamsE,"",@"SHT_CUDA_INFO"
	.sectionflags	@""
	.align	4


	//----- nvinfo : EIATTR_CUDA_API_VERSION
	.align		4
        /*0000*/ 	.byte	0x04, 0x37
        /*0002*/ 	.short	(.L_21 - .L_20)
.L_20:
        /*0004*/ 	.word	0x00000082


	//----- nvinfo : EIATTR_KPARAM_INFO
	.align		4
.L_21:
        /*0008*/ 	.byte	0x04, 0x17
        /*000a*/ 	.short	(.L_23 - .L_22)
.L_22:
        /*000c*/ 	.word	0x00000000
        /*0010*/ 	.short	0x0000
        /*0012*/ 	.short	0x0070
        /*0014*/ 	.byte	0x00, 0xf0, 0x01, 0x10


	//----- nvinfo : EIATTR_SPARSE_MMA_MASK
	.align		4
.L_23:
        /*0018*/ 	.byte	0x03, 0x50
        /*001a*/ 	.short	0x0000


	//----- nvinfo : EIATTR_MAXREG_COUNT
	.align		4
        /*001c*/ 	.byte	0x03, 0x1b
        /*001e*/ 	.short	0x00a8


	//----- nvinfo : EIATTR_NUM_BARRIERS
	.align		4
        /*0020*/ 	.byte	0x02, 0x4c
        /*0022*/ 	.byte	0x01
	.zero		1


	//----- nvinfo : EIATTR_EXTERNS
	.align		4
        /*0024*/ 	.byte	0x04, 0x0f
        /*0026*/ 	.short	(.L_25 - .L_24)


	//   ....[0]....
	.align		4
.L_24:
        /*0028*/ 	.word	index@(__assertfail)


	//----- nvinfo : EIATTR_MERCURY_ISA_VERSION
	.align		4
.L_25:
        /*002c*/ 	.byte	0x03, 0x5f
        /*002e*/ 	.short	0x0101


	//----- nvinfo : EIATTR_INT_WARP_WIDE_INSTR_OFFSETS
	.align		4
        /*0030*/ 	.byte	0x04, 0x31
        /*0032*/ 	.short	(.L_27 - .L_26)


	//   ....[0]....
.L_26:
        /*0034*/ 	.word	0x00000540


	//   ....[1]....
        /*0038*/ 	.word	0x00000560


	//   ....[2]....
        /*003c*/ 	.word	0x00000710


	//----- nvinfo : EIATTR_COOP_GROUP_MASK_REGIDS
	.align		4
.L_27:
        /*0040*/ 	.byte	0x04, 0x29
        /*0042*/ 	.short	(.L_29 - .L_28)


	//   ....[0]....
.L_28:
        /*0044*/ 	.word	0xffffffff


	//   ....[1]....
        /*0048*/ 	.word	0xffffffff


	//   ....[2]....
        /*004c*/ 	.word	0xffffffff


	//   ....[3]....
        /*0050*/ 	.word	0xffffffff


	//   ....[4]....
        /*0054*/ 	.word	0xffffffff


	//   ....[5]....
        /*0058*/ 	.word	0xffffffff


	//----- nvinfo : EIATTR_COOP_GROUP_INSTR_OFFSETS
	.align		4
.L_29:
        /*005c*/ 	.byte	0x04, 0x28
        /*005e*/ 	.short	(.L_31 - .L_30)


	//   ....[0]....
.L_30:
        /*0060*/ 	.word	0x00000060


	//   ....[1]....
        /*0064*/ 	.word	0x00000070


	//   ....[2]....
        /*0068*/ 	.word	0x00000130


	//   ....[3]....
        /*006c*/ 	.word	0x00000390


	//   ....[4]....
        /*0070*/ 	.word	0x00000850


	//   ....[5]....
        /*0074*/ 	.word	0x000012a0


	//----- nvinfo : EIATTR_REG_RECONFIG
	.align		4
.L_31:
        /*0078*/ 	.byte	0x01, 0x54
	.zero		2


	//----- nvinfo : EIATTR_SYSCALL_OFFSETS
	.align		4
        /*007c*/ 	.byte	0x04, 0x46
        /*007e*/ 	.short	(.L_33 - .L_32)


	//   ....[0]....
.L_32:
        /*0080*/ 	.word	0x00001460


	//----- nvinfo : EIATTR_MBARRIER_INSTR_OFFSETS
	.align		4
.L_33:
        /*0084*/ 	.byte	0x04, 0x39
        /*0086*/ 	.short	(.L_35 - .L_34)


	//   ....[0]....
.L_34:
        /*0088*/ 	.word	0x00000250
        /*008c*/ 	.word	0x000000ff
        /*0090*/ 	.word	0x00000000
        /*0094*/ 	.short	0x0100
        /*0096*/ 	.byte	0x08
	.zero		1


	//   ....[1]....
        /*0098*/ 	.word	0x00000260
        /*009c*/ 	.word	0x000000ff
        /*00a0*/ 	.word	0x00000048
        /*00a4*/ 	.short	0x0100
        /*00a6*/ 	.byte	0x08
	.zero		1


	//   ....[2]....
        /*00a8*/ 	.word	0x00000270
        /*00ac*/ 	.word	0x000000ff
        /*00b0*/ 	.word	0x00000008
        /*00b4*/ 	.short	0x0100
        /*00b6*/ 	.byte	0x08
	.zero		1


	//   ....[3]....
        /*00b8*/ 	.word	0x00000280
        /*00bc*/ 	.word	0x000000ff
        /*00c0*/ 	.word	0x00000050
        /*00c4*/ 	.short	0x0100
        /*00c6*/ 	.byte	0x08
	.zero		1


	//   ....[4]....
        /*00c8*/ 	.word	0x00000290
        /*00cc*/ 	.word	0x000000ff
        /*00d0*/ 	.word	0x00000010
        /*00d4*/ 	.short	0x0100
        /*00d6*/ 	.byte	0x08
	.zero		1


	//   ....[5]....
        /*00d8*/ 	.word	0x000002a0
        /*00dc*/ 	.word	0x000000ff
        /*00e0*/ 	.word	0x00000058
        /*00e4*/ 	.short	0x0100
        /*00e6*/ 	.byte	0x08
	.zero		1


	//   ....[6]....
        /*00e8*/ 	.word	0x000002b0
        /*00ec*/ 	.word	0x000000ff
        /*00f0*/ 	.word	0x00000018
        /*00f4*/ 	.short	0x0100
        /*00f6*/ 	.byte	0x08
	.zero		1


	//   ....[7]....
        /*00f8*/ 	.word	0x000002c0
        /*00fc*/ 	.word	0x000000ff
        /*0100*/ 	.word	0x00000060
        /*0104*/ 	.short	0x0100
        /*0106*/ 	.byte	0x08
	.zero		1


	//   ....[8]....
        /*0108*/ 	.word	0x000002d0
        /*010c*/ 	.word	0x000000ff
        /*0110*/ 	.word	0x00000020
        /*0114*/ 	.short	0x0100
        /*0116*/ 	.byte	0x08
	.zero		1


	//   ....[9]....
        /*0118*/ 	.word	0x000002e0
        /*011c*/ 	.word	0x000000ff
        /*0120*/ 	.word	0x00000068
        /*0124*/ 	.short	0x0100
        /*0126*/ 	.byte	0x08
	.zero		1


	//   ....[10]....
        /*0128*/ 	.word	0x000002f0
        /*012c*/ 	.word	0x000000ff
        /*0130*/ 	.word	0x00000028
        /*0134*/ 	.short	0x0100
        /*0136*/ 	.byte	0x08
	.zero		1


	//   ....[11]....
        /*0138*/ 	.word	0x00000300
        /*013c*/ 	.word	0x000000ff
        /*0140*/ 	.word	0x00000070
        /*0144*/ 	.short	0x0100
        /*0146*/ 	.byte	0x08
	.zero		1


	//   ....[12]....
        /*0148*/ 	.word	0x00000310
        /*014c*/ 	.word	0x000000ff
        /*0150*/ 	.word	0x00000030
        /*0154*/ 	.short	0x0100
        /*0156*/ 	.byte	0x08
	.zero		1


	//   ....[13]....
        /*0158*/ 	.word	0x00000320
        /*015c*/ 	.word	0x000000ff
        /*0160*/ 	.word	0x00000078
        /*0164*/ 	.short	0x0100
        /*0166*/ 	.byte	0x08
	.zero		1


	//   ....[14]....
        /*0168*/ 	.word	0x00000330
        /*016c*/ 	.word	0x000000ff
        /*0170*/ 	.word	0x00000038
        /*0174*/ 	.short	0x0100
        /*0176*/ 	.byte	0x08
	.zero		1


	//   ....[15]....
        /*0178*/ 	.word	0x00000340
        /*017c*/ 	.word	0x000000ff
        /*0180*/ 	.word	0x00000080
        /*0184*/ 	.short	0x0100
        /*0186*/ 	.byte	0x08
	.zero		1


	//   ....[16]....
        /*0188*/ 	.word	0x00000350
        /*018c*/ 	.word	0x000000ff
        /*0190*/ 	.word	0x00000040
        /*0194*/ 	.short	0x0100
        /*0196*/ 	.byte	0x08
	.zero		1


	//   ....[17]....
        /*0198*/ 	.word	0x00000360
        /*019c*/ 	.word	0x000000ff
        /*01a0*/ 	.word	0x00000088
        /*01a4*/ 	.short	0x0100
        /*01a6*/ 	.byte	0x08
	.zero		1


	//   ....[18]....
        /*01a8*/ 	.word	0x00000790
        /*01ac*/ 	.word	0x000000ff
        /*01b0*/ 	.word	0x000000a0
        /*01b4*/ 	.short	0x0100
        /*01b6*/ 	.byte	0x06
	.zero		1


	//   ....[19]....
        /*01b8*/ 	.word	0x00000800
        /*01bc*/ 	.word	0x000000ff
        /*01c0*/ 	.word	0x000000a8
        /*01c4*/ 	.short	0x0100
        /*01c6*/ 	.byte	0x06
	.zero		1


	//   ....[20]....
        /*01c8*/ 	.word	0x00001520
        /*01cc*/ 	.word	0x00000003
        /*01d0*/ 	.word	0x00000000
        /*01d4*/ 	.short	0x010a
        /*01d6*/ 	.byte	0x3f
	.zero		1


	//   ....[21]....
        /*01d8*/ 	.word	0x00001560
        /*01dc*/ 	.word	0x00000003
        /*01e0*/ 	.word	0x00000000
        /*01e4*/ 	.short	0x010a
        /*01e6*/ 	.byte	0x3f
	.zero		1


	//   ....[22]....
        /*01e8*/ 	.word	0x000018f0
        /*01ec*/ 	.word	0x00000005
        /*01f0*/ 	.word	0x00000000
        /*01f4*/ 	.short	0x010a
        /*01f6*/ 	.byte	0x3f
	.zero		1


	//   ....[23]....
        /*01f8*/ 	.word	0x00001930
        /*01fc*/ 	.word	0x00000005
        /*0200*/ 	.word	0x00000000
        /*0204*/ 	.short	0x010a
        /*0206*/ 	.byte	0x3f
	.zero		1


	//   ....[24]....
        /*0208*/ 	.word	0x00001b50
        /*020c*/ 	.word	0x00000005
        /*0210*/ 	.word	0x00000000
        /*0214*/ 	.short	0x0101
        /*0216*/ 	.byte	0x3f
	.zero		1


	//   ....[25]....
        /*0218*/ 	.word	0x00001d70
        /*021c*/ 	.word	0x00000003
        /*0220*/ 	.word	0x00000000
        /*0224*/ 	.short	0x0101
        /*0226*/ 	.byte	0x3f
	.zero		1


	//   ....[26]....
        /*0228*/ 	.word	0x0000b5b0
        /*022c*/ 	.word	0x00000016
        /*0230*/ 	.word	0x00000048
        /*0234*/ 	.short	0x010a
        /*0236*/ 	.byte	0x3f
	.zero		1


	//   ....[27]....
        /*0238*/ 	.word	0x0000b910
        /*023c*/ 	.word	0x00000003
        /*0240*/ 	.word	0x000000a8
        /*0244*/ 	.short	0x0101
        /*0246*/ 	.byte	0x3f
	.zero		1


	//   ....[28]....
        /*0248*/ 	.word	0x0000c060
        /*024c*/ 	.word	0x00000007
        /*0250*/ 	.word	0x00000000
        /*0254*/ 	.short	0x010a
        /*0256*/ 	.byte	0x3f
	.zero		1


	//   ....[29]....
        /*0258*/ 	.word	0x0000c0e0
        /*025c*/ 	.word	0x00000008
        /*0260*/ 	.word	0x00000000
        /*0264*/ 	.short	0x010a
        /*0266*/ 	.byte	0x3f
	.zero		1


	//   ....[30]....
        /*0268*/ 	.word	0x0000c170
        /*026c*/ 	.word	0x00000009
        /*0270*/ 	.word	0x00000000
        /*0274*/ 	.short	0x010a
        /*0276*/ 	.byte	0x3f
	.zero		1


	//   ....[31]....
        /*0278*/ 	.word	0x0000c200
        /*027c*/ 	.word	0x00000008
        /*0280*/ 	.word	0x00000000
        /*0284*/ 	.short	0x010a
        /*0286*/ 	.byte	0x3f
	.zero		1


	//   ....[32]....
        /*0288*/ 	.word	0x0000c290
        /*028c*/ 	.word	0x00000009
        /*0290*/ 	.word	0x00000000
        /*0294*/ 	.short	0x010a
        /*0296*/ 	.byte	0x3f
	.zero		1


	//   ....[33]....
        /*0298*/ 	.word	0x0000c320
        /*029c*/ 	.word	0x00000008
        /*02a0*/ 	.word	0x00000000
        /*02a4*/ 	.short	0x010a
        /*02a6*/ 	.byte	0x3f
	.zero		1


	//   ....[34]....
        /*02a8*/ 	.word	0x0000c3b0
        /*02ac*/ 	.word	0x00000009
        /*02b0*/ 	.word	0x00000000
        /*02b4*/ 	.short	0x010a
        /*02b6*/ 	.byte	0x3f
	.zero		1


	//   ....[35]....
        /*02b8*/ 	.word	0x0000c440
        /*02bc*/ 	.word	0x00000006
        /*02c0*/ 	.word	0x00000000
        /*02c4*/ 	.short	0x010a
        /*02c6*/ 	.byte	0x3f
	.zero		1


	//   ....[36]....
        /*02c8*/ 	.word	0x0000c4d0
        /*02cc*/ 	.word	0x00000003
        /*02d0*/ 	.word	0x00000000
        /*02d4*/ 	.short	0x010a
        /*02d6*/ 	.byte	0x3f
	.zero		1


	//   ....[37]....
        /*02d8*/ 	.word	0x0000c530
        /*02dc*/ 	.word	0x00000003
        /*02e0*/ 	.word	0x00000000
        /*02e4*/ 	.short	0x010a
        /*02e6*/ 	.byte	0x3f
	.zero		1


	//   ....[38]....
        /*02e8*/ 	.word	0x0000c580
        /*02ec*/ 	.word	0x00000005
        /*02f0*/ 	.word	0x00000000
        /*02f4*/ 	.short	0x010a
        /*02f6*/ 	.byte	0x3f
	.zero		1


	//   ....[39]....
        /*02f8*/ 	.word	0x0000c650
        /*02fc*/ 	.word	0x00000016
        /*0300*/ 	.word	0x00000048
        /*0304*/ 	.short	0x010a
        /*0306*/ 	.byte	0x3f
	.zero		1


	//   ....[40]....
        /*0308*/ 	.word	0x0000c720
        /*030c*/ 	.word	0x00000007
        /*0310*/ 	.word	0x00000000
        /*0314*/ 	.short	0x010a
        /*0316*/ 	.byte	0x3f
	.zero		1


	//   ....[41]....
        /*0318*/ 	.word	0x0000c770
        /*031c*/ 	.word	0x00000008
        /*0320*/ 	.word	0x00000000
        /*0324*/ 	.short	0x010a
        /*0326*/ 	.byte	0x3f
	.zero		1


	//   ....[42]....
        /*0328*/ 	.word	0x0000c7c0
        /*032c*/ 	.word	0x00000009
        /*0330*/ 	.word	0x00000000
        /*0334*/ 	.short	0x010a
        /*0336*/ 	.byte	0x3f
	.zero		1


	//   ....[43]....
        /*0338*/ 	.word	0x0000c810
        /*033c*/ 	.word	0x00000008
        /*0340*/ 	.word	0x00000000
        /*0344*/ 	.short	0x010a
        /*0346*/ 	.byte	0x3f
	.zero		1


	//   ....[44]....
        /*0348*/ 	.word	0x0000c860
        /*034c*/ 	.word	0x00000009
        /*0350*/ 	.word	0x00000000
        /*0354*/ 	.short	0x010a
        /*0356*/ 	.byte	0x3f
	.zero		1


	//   ....[45]....
        /*0358*/ 	.word	0x0000c8b0
        /*035c*/ 	.word	0x00000008
        /*0360*/ 	.word	0x00000000
        /*0364*/ 	.short	0x010a
        /*0366*/ 	.byte	0x3f
	.zero		1


	//   ....[46]....
        /*0368*/ 	.word	0x0000c900
        /*036c*/ 	.word	0x00000009
        /*0370*/ 	.word	0x00000000
        /*0374*/ 	.short	0x010a
        /*0376*/ 	.byte	0x3f
	.zero		1


	//   ....[47]....
        /*0378*/ 	.word	0x0000c950
        /*037c*/ 	.word	0x00000006
        /*0380*/ 	.word	0x00000000
        /*0384*/ 	.short	0x010a
        /*0386*/ 	.byte	0x3f
	.zero		1


	//----- nvinfo : EIATTR_NUM_MBARRIERS
	.align		4
.L_35:
        /*0388*/ 	.byte	0x03, 0x38
        /*038a*/ 	.short	0x0014


	//----- nvinfo : EIATTR_EXIT_INSTR_OFFSETS
	.align		4
        /*038c*/ 	.byte	0x04, 0x1c
        /*038e*/ 	.short	(.L_37 - .L_36)


	//   ....[0]....
.L_36:
        /*0390*/ 	.word	0x000009b0


	//   ....[1]....
        /*0394*/ 	.word	0x000011d0


	//   ....[2]....
        /*0398*/ 	.word	0x0000acd0


	//   ....[3]....
        /*039c*/ 	.word	0x0000b230


	//   ....[4]....
        /*03a0*/ 	.word	0x0000c520


	//----- nvinfo : EIATTR_MAX_THREADS
	.align		4
.L_37:
        /*03a4*/ 	.byte	0x04, 0x05
        /*03a6*/ 	.short	(.L_39 - .L_38)
.L_38:
        /*03a8*/ 	.word	0x00000180
        /*03ac*/ 	.word	0x00000001
        /*03b0*/ 	.word	0x00000001


	//----- nvinfo : EIATTR_CRS_STACK_SIZE
	.align		4
.L_39:
        /*03b4*/ 	.byte	0x04, 0x1e
        /*03b6*/ 	.short	(.L_41 - .L_40)
.L_40:
        /*03b8*/ 	.word	0x00000000


	//----- nvinfo : EIATTR_CBANK_PARAM_SIZE
	.align		4
.L_41:
        /*03bc*/ 	.byte	0x03, 0x19
        /*03be*/ 	.short	0x0470


	//----- nvinfo : EIATTR_PARAM_CBANK
	.align		4
        /*03c0*/ 	.byte	0x04, 0x0a
        /*03c2*/ 	.short	(.L_43 - .L_42)
	.align		4
.L_42:
        /*03c4*/ 	.word	index@(.nv.constant0._ZN7cutlass13device_kernelINS_4gemm6kernel13GemmUniversalIN4cute5tupleIJiiiiEEENS1_10collective13CollectiveMmaINS1_34MainloopSm90TmaGmmaWarpSpecializedILi9ENS5_IJNS4_1CILi1EEENSA_ILi2EEESB_EEENS1_35KernelTmaWarpSpecializedCooperativeEEENS5_IJNSA_ILi256EEENSA_ILi128EEENSA_ILi32EEEEEENS_10bfloat16_tENS5_IJlSB_lEEESK_SL_NS4_8TiledMMAINS4_8MMA_AtomIJNS4_4SM904GMMA28MMA_64x128x16_F32BF16BF16_SSILNSP_5MajorE0ELSR_0ELNSP_7ScaleInE1ELSS_1EEEEEENS4_6LayoutINS5_IJSC_SB_SB_EEENS5_IJSB_NSA_ILi0EEESX_EEEEENS5_IJNS4_10UnderscoreES10_S10_EEEEENS4_23SM90_TMA_LOAD_MULTICASTENS4_14ComposedLayoutINS4_7SwizzleILi2ELi4ELi3EEENS4_18smem_ptr_flag_bitsILi16EEENSV_INS5_IJNSA_ILi8EEESI_EEENS5_IJSI_SB_EEEEEEEvNS4_8identityENS4_13SM90_TMA_LOADES1D_vS1E_EENS_8epilogue10collective6detail29Sm90TmaWarpSpecializedAdapterINS1I_15DefaultEpilogueISK_SL_SL_NS1H_6thread17LinearCombinationISK_Li1EffLNS1M_9ScaleType4KindE0ELNS_15FloatRoundStyleE2ESK_EENS1_15EpilogueDefaultEEEEEvvEEEEvNT_6ParamsE)
        /*03c8*/ 	.short	0x0210
        /*03ca*/ 	.short	0x0470


	//----- nvinfo : EIATTR_SW_WAR
	.align		4
.L_43:
        /*03cc*/ 	.byte	0x04, 0x36
        /*03ce*/ 	.short	(.L_45 - .L_44)
.L_44:
        /*03d0*/ 	.word	0x00000008
.L_45:


//--------------------- .nv.callgraph             --------------------------
	.section	.nv.callgraph,"",@"SHT_CUDA_CALLGRAPH"
	.align	4
	.sectionentsize	8
	.align		4
        /*0000*/ 	.word	0x00000000
	.align		4
        /*0004*/ 	.word	0xffffffff
	.align		4
        /*0008*/ 	.word	index@(_ZN7cutlass13device_kernelINS_4gemm6kernel13GemmUniversalIN4cute5tupleIJiiiiEEENS1_10collective13CollectiveMmaINS1_34MainloopSm90TmaGmmaWarpSpecializedILi9ENS5_IJNS4_1CILi1EEENSA_ILi2EEESB_EEENS1_35KernelTmaWarpSpecializedCooperativeEEENS5_IJNSA_ILi256EEENSA_ILi128EEENSA_ILi32EEEEEENS_10bfloat16_tENS5_IJlSB_lEEESK_SL_NS4_8TiledMMAINS4_8MMA_AtomIJNS4_4SM904GMMA28MMA_64x128x16_F32BF16BF16_SSILNSP_5MajorE0ELSR_0ELNSP_7ScaleInE1ELSS_1EEEEEENS4_6LayoutINS5_IJSC_SB_SB_EEENS5_IJSB_NSA_ILi0EEESX_EEEEENS5_IJNS4_10UnderscoreES10_S10_EEEEENS4_23SM90_TMA_LOAD_MULTICASTENS4_14ComposedLayoutINS4_7SwizzleILi2ELi4ELi3EEENS4_18smem_ptr_flag_bitsILi16EEENSV_INS5_IJNSA_ILi8EEESI_EEENS5_IJSI_SB_EEEEEEEvNS4_8identityENS4_13SM90_TMA_LOADES1D_vS1E_EENS_8epilogue10collective6detail29Sm90TmaWarpSpecializedAdapterINS1I_15DefaultEpilogueISK_SL_SL_NS1H_6thread17LinearCombinationISK_Li1EffLNS1M_9ScaleType4KindE0ELNS_15FloatRoundStyleE2ESK_EENS1_15EpilogueDefaultEEEEEvvEEEEvNT_6ParamsE)
	.align		4
        /*000c*/ 	.word	index@(__assertfail)
	.align		4
        /*0010*/ 	.word	0x00000000
	.align		4
        /*0014*/ 	.word	0xfffffffe
	.align		4
        /*0018*/ 	.word	0x00000000
	.align		4
        /*001c*/ 	.word	0xfffffffd
	.align		4
        /*0020*/ 	.word	0x00000000
	.align		4
        /*0024*/ 	.word	0xfffffffc


//--------------------- .nv.constant4             --------------------------
	.section	.nv.constant4,"a",@progbits
	.align	8
	.align		8
.nv.constant4:
        /*0000*/ 	.dword	__assertfail
	.align		8
        /*0008*/ 	.dword	__unnamed_1
	.align		8
        /*0010*/ 	.dword	_ZN40_INTERNAL_4c26830d_4_k_cu_c23fcbf3_235214cuda3std3__45__cpo5beginE
	.align		8
        /*0018*/ 	.dword	_ZN40_INTERNAL_4c26830d_4_k_cu_c23fcbf3_235214cuda3std3__45__cpo3endE
	.align		8
        /*0020*/ 	.dword	_ZN40_INTERNAL_4c26830d_4_k_cu_c23fcbf3_235214cuda3std3__45__cpo6cbeginE
	.align		8
        /*0028*/ 	.dword	_ZN40_INTERNAL_4c26830d_4_k_cu_c23fcbf3_235214cuda3std3__45__cpo4cendE
	.align		8
        /*0030*/ 	.dword	_ZN40_INTERNAL_4c26830d_4_k_cu_c23fcbf3_235214cuda3std3__442_GLOBAL__N__4c26830d_4_k_cu_c23fcbf3_235216ignoreE
	.align		8
        /*0038*/ 	.dword	_ZN40_INTERNAL_4c26830d_4_k_cu_c23fcbf3_235214cuda3std3__419piecewise_constructE
	.align		8
        /*0040*/ 	.dword	_ZN40_INTERNAL_4c26830d_4_k_cu_c23fcbf3_235214cuda3std3__48in_placeE
	.align		8
        /*0048*/ 	.dword	_ZN40_INTERNAL_4c26830d_4_k_cu_c23fcbf3_235214cuda3std6ranges3__45__cpo4swapE
	.align		8
        /*0050*/ 	.dword	_ZN40_INTERNAL_4c26830d_4_k_cu_c23fcbf3_235214cuda3std6ranges3__45__cpo9iter_moveE
	.align		8
        /*0058*/ 	.dword	_ZN40_INTERNAL_4c26830d_4_k_cu_c23fcbf3_235214cute7productE
	.align		8
        /*0060*/ 	.dword	_ZN40_INTERNAL_4c26830d_4_k_cu_c23fcbf3_235214cute1_E
	.align		8
        /*0068*/ 	.dword	$str$22
	.align		8
        /*0070*/ 	.dword	$str$23


//--------------------- .text._ZN7cutlass13device_kernelINS_4gemm6kernel13GemmUniversalIN4cute5tupleIJiiiiEEENS1_10collective13CollectiveMmaINS1_34MainloopSm90TmaGmmaWarpSpecializedILi9ENS5_IJNS4_1CILi1EEENSA_ILi2EEESB_EEENS1_35KernelTmaWarpSpecializedCooperativeEEENS5_IJNSA_ILi256EEENSA_ILi128EEENSA_ILi32EEEEEENS_10bfloat16_tENS5_IJlSB_lEEESK_SL_NS4_8TiledMMAINS4_8MMA_AtomIJNS4_4SM904GMMA28MMA_64x128x16_F32BF16BF16_SSILNSP_5MajorE0ELSR_0ELNSP_7ScaleInE1ELSS_1EEEEEENS4_6LayoutINS5_IJSC_SB_SB_EEENS5_IJSB_NSA_ILi0EEESX_EEEEENS5_IJNS4_10UnderscoreES10_S10_EEEEENS4_23SM90_TMA_LOAD_MULTICASTENS4_14ComposedLayoutINS4_7SwizzleILi2ELi4ELi3EEENS4_18smem_ptr_flag_bitsILi16EEENSV_INS5_IJNSA_ILi8EEESI_EEENS5_IJSI_SB_EEEEEEEvNS4_8identityENS4_13SM90_TMA_LOADES1D_vS1E_EENS_8epilogue10collective6detail29Sm90TmaWarpSpecializedAdapterINS1I_15DefaultEpilogueISK_SL_SL_NS1H_6thread17LinearCombinationISK_Li1EffLNS1M_9ScaleType4KindE0ELNS_15FloatRoundStyleE2ESK_EENS1_15EpilogueDefaultEEEEEvvEEEEvNT_6ParamsE --------------------------
	.section	.text._ZN7cutlass13device_kernelINS_4gemm6kernel13GemmUniversalIN4cute5tupleIJiiiiEEENS1_10collective13CollectiveMmaINS1_34MainloopSm90TmaGmmaWarpSpecializedILi9ENS5_IJNS4_1CILi1EEENSA_ILi2EEESB_EEENS1_35KernelTmaWarpSpecializedCooperativeEEENS5_IJNSA_ILi256EEENSA_ILi128EEENSA_ILi32EEEEEENS_10bfloat16_tENS5_IJlSB_lEEESK_SL_NS4_8TiledMMAINS4_8MMA_AtomIJNS4_4SM904GMMA28MMA_64x128x16_F32BF16BF16_SSILNSP_5MajorE0ELSR_0ELNSP_7ScaleInE1ELSS_1EEEEEENS4_6LayoutINS5_IJSC_SB_SB_EEENS5_IJSB_NSA_ILi0EEESX_EEEEENS5_IJNS4_10UnderscoreES10_S10_EEEEENS4_23SM90_TMA_LOAD_MULTICASTENS4_14ComposedLayoutINS4_7SwizzleILi2ELi4ELi3EEENS4_18smem_ptr_flag_bitsILi16EEENSV_INS5_IJNSA_ILi8EEESI_EEENS5_IJSI_SB_EEEEEEEvNS4_8identityENS4_13SM90_TMA_LOADES1D_vS1E_EENS_8epilogue10collective6detail29Sm90TmaWarpSpecializedAdapterINS1I_15DefaultEpilogueISK_SL_SL_NS1H_6thread17LinearCombinationISK_Li1EffLNS1M_9ScaleType4KindE0ELNS_15FloatRoundStyleE2ESK_EENS1_15EpilogueDefaultEEEEEvvEEEEvNT_6ParamsE,"ax",@progbits
	.align	128
.text._ZN7cutlass13device_kernelINS_4gemm6kernel13GemmUniversalIN4cute5tupleIJiiiiEEENS1_10collective13CollectiveMmaINS1_34MainloopSm90TmaGmmaWarpSpecializedILi9ENS5_IJNS4_1CILi1EEENSA_ILi2EEESB_EEENS1_35KernelTmaWarpSpecializedCooperativeEEENS5_IJNSA_ILi256EEENSA_ILi128EEENSA_ILi32EEEEEENS_10bfloat16_tENS5_IJlSB_lEEESK_SL_NS4_8TiledMMAINS4_8MMA_AtomIJNS4_4SM904GMMA28MMA_64x128x16_F32BF16BF16_SSILNSP_5MajorE0ELSR_0ELNSP_7ScaleInE1ELSS_1EEEEEENS4_6LayoutINS5_IJSC_SB_SB_EEENS5_IJSB_NSA_ILi0EEESX_EEEEENS5_IJNS4_10UnderscoreES10_S10_EEEEENS4_23SM90_TMA_LOAD_MULTICASTENS4_14ComposedLayoutINS4_7SwizzleILi2ELi4ELi3EEENS4_18smem_ptr_flag_bitsILi16EEENSV_INS5_IJNSA_ILi8EEESI_EEENS5_IJSI_SB_EEEEEEEvNS4_8identityENS4_13SM90_TMA_LOADES1D_vS1E_EENS_8epilogue10collective6detail29Sm90TmaWarpSpecializedAdapterINS1I_15DefaultEpilogueISK_SL_SL_NS1H_6thread17LinearCombinationISK_Li1EffLNS1M_9ScaleType4KindE0ELNS_15FloatRoundStyleE2ESK_EENS1_15EpilogueDefaultEEEEEvvEEEEvNT_6ParamsE:
        .type           _ZN7cutlass13device_kernelINS_4gemm6kernel13GemmUniversalIN4cute5tupleIJiiiiEEENS1_10collective13CollectiveMmaINS1_34MainloopSm90TmaGmmaWarpSpecializedILi9ENS5_IJNS4_1CILi1EEENSA_ILi2EEESB_EEENS1_35KernelTmaWarpSpecializedCooperativeEEENS5_IJNSA_ILi256EEENSA_ILi128EEENSA_ILi32EEEEEENS_10bfloat16_tENS5_IJlSB_lEEESK_SL_NS4_8TiledMMAINS4_8MMA_AtomIJNS4_4SM904GMMA28MMA_64x128x16_F32BF16BF16_SSILNSP_5MajorE0ELSR_0ELNSP_7ScaleInE1ELSS_1EEEEEENS4_6LayoutINS5_IJSC_SB_SB_EEENS5_IJSB_NSA_ILi0EEESX_EEEEENS5_IJNS4_10UnderscoreES10_S10_EEEEENS4_23SM90_TMA_LOAD_MULTICASTENS4_14ComposedLayoutINS4_7SwizzleILi2ELi4ELi3EEENS4_18smem_ptr_flag_bitsILi16EEENSV_INS5_IJNSA_ILi8EEESI_EEENS5_IJSI_SB_EEEEEEEvNS4_8identityENS4_13SM90_TMA_LOADES1D_vS1E_EENS_8epilogue10collective6detail29Sm90TmaWarpSpecializedAdapterINS1I_15DefaultEpilogueISK_SL_SL_NS1H_6thread17LinearCombinationISK_Li1EffLNS1M_9ScaleType4KindE0ELNS_15FloatRoundStyleE2ESK_EENS1_15EpilogueDefaultEEEEEvvEEEEvNT_6ParamsE,@function
        .size           _ZN7cutlass13device_kernelINS_4gemm6kernel13GemmUniversalIN4cute5tupleIJiiiiEEENS1_10collective13CollectiveMmaINS1_34MainloopSm90TmaGmmaWarpSpecializedILi9ENS5_IJNS4_1CILi1EEENSA_ILi2EEESB_EEENS1_35KernelTmaWarpSpecializedCooperativeEEENS5_IJNSA_ILi256EEENSA_ILi128EEENSA_ILi32EEEEEENS_10bfloat16_tENS5_IJlSB_lEEESK_SL_NS4_8TiledMMAINS4_8MMA_AtomIJNS4_4SM904GMMA28MMA_64x128x16_F32BF16BF16_SSILNSP_5MajorE0ELSR_0ELNSP_7ScaleInE1ELSS_1EEEEEENS4_6LayoutINS5_IJSC_SB_SB_EEENS5_IJSB_NSA_ILi0EEESX_EEEEENS5_IJNS4_10UnderscoreES10_S10_EEEEENS4_23SM90_TMA_LOAD_MULTICASTENS4_14ComposedLayoutINS4_7SwizzleILi2ELi4ELi3EEENS4_18smem_ptr_flag_bitsILi16EEENSV_INS5_IJNSA_ILi8EEESI_EEENS5_IJSI_SB_EEEEEEEvNS4_8identityENS4_13SM90_TMA_LOADES1D_vS1E_EENS_8epilogue10collective6detail29Sm90TmaWarpSpecializedAdapterINS1I_15DefaultEpilogueISK_SL_SL_NS1H_6thread17LinearCombinationISK_Li1EffLNS1M_9ScaleType4KindE0ELNS_15FloatRoundStyleE2ESK_EENS1_15EpilogueDefaultEEEEEvvEEEEvNT_6ParamsE,(.L_x_336 - _ZN7cutlass13device_kernelINS_4gemm6kernel13GemmUniversalIN4cute5tupleIJiiiiEEENS1_10collective13CollectiveMmaINS1_34MainloopSm90TmaGmmaWarpSpecializedILi9ENS5_IJNS4_1CILi1EEENSA_ILi2EEESB_EEENS1_35KernelTmaWarpSpecializedCooperativeEEENS5_IJNSA_ILi256EEENSA_ILi128EEENSA_ILi32EEEEEENS_10bfloat16_tENS5_IJlSB_lEEESK_SL_NS4_8TiledMMAINS4_8MMA_AtomIJNS4_4SM904GMMA28MMA_64x128x16_F32BF16BF16_SSILNSP_5MajorE0ELSR_0ELNSP_7ScaleInE1ELSS_1EEEEEENS4_6LayoutINS5_IJSC_SB_SB_EEENS5_IJSB_NSA_ILi0EEESX_EEEEENS5_IJNS4_10UnderscoreES10_S10_EEEEENS4_23SM90_TMA_LOAD_MULTICASTENS4_14ComposedLayoutINS4_7SwizzleILi2ELi4ELi3EEENS4_18smem_ptr_flag_bitsILi16EEENSV_INS5_IJNSA_ILi8EEESI_EEENS5_IJSI_SB_EEEEEEEvNS4_8identityENS4_13SM90_TMA_LOADES1D_vS1E_EENS_8epilogue10collective6detail29Sm90TmaWarpSpecializedAdapterINS1I_15DefaultEpilogueISK_SL_SL_NS1H_6thread17LinearCombinationISK_Li1EffLNS1M_9ScaleType4KindE0ELNS_15FloatRoundStyleE2ESK_EENS1_15EpilogueDefaultEEEEEvvEEEEvNT_6ParamsE)
        .other          _ZN7cutlass13device_kernelINS_4gemm6kernel13GemmUniversalIN4cute5tupleIJiiiiEEENS1_10collective13CollectiveMmaINS1_34MainloopSm90TmaGmmaWarpSpecializedILi9ENS5_IJNS4_1CILi1EEENSA_ILi2EEESB_EEENS1_35KernelTmaWarpSpecializedCooperativeEEENS5_IJNSA_ILi256EEENSA_ILi128EEENSA_ILi32EEEEEENS_10bfloat16_tENS5_IJlSB_lEEESK_SL_NS4_8TiledMMAINS4_8MMA_AtomIJNS4_4SM904GMMA28MMA_64x128x16_F32BF16BF16_SSILNSP_5MajorE0ELSR_0ELNSP_7ScaleInE1ELSS_1EEEEEENS4_6LayoutINS5_IJSC_SB_SB_EEENS5_IJSB_NSA_ILi0EEESX_EEEEENS5_IJNS4_10UnderscoreES10_S10_EEEEENS4_23SM90_TMA_LOAD_MULTICASTENS4_14ComposedLayoutINS4_7SwizzleILi2ELi4ELi3EEENS4_18smem_ptr_flag_bitsILi16EEENSV_INS5_IJNSA_ILi8EEESI_EEENS5_IJSI_SB_EEEEEEEvNS4_8identityENS4_13SM90_TMA_LOADES1D_vS1E_EENS_8epilogue10collective6detail29Sm90TmaWarpSpecializedAdapterINS1I_15DefaultEpilogueISK_SL_SL_NS1H_6thread17LinearCombinationISK_Li1EffLNS1M_9ScaleType4KindE0ELNS_15FloatRoundStyleE2ESK_EENS1_15EpilogueDefaultEEEEEvvEEEEvNT_6ParamsE,@"STO_CUDA_ENTRY STV_DEFAULT"
_ZN7cutlass13device_kernelINS_4gemm6kernel13GemmUniversalIN4cute5tupleIJiiiiEEENS1_10collective13CollectiveMmaINS1_34MainloopSm90TmaGmmaWarpSpecializedILi9ENS5_IJNS4_1CILi1EEENSA_ILi2EEESB_EEENS1_35KernelTmaWarpSpecializedCooperativeEEENS5_IJNSA_ILi256EEENSA_ILi128EEENSA_ILi32EEEEEENS_10bfloat16_tENS5_IJlSB_lEEESK_SL_NS4_8TiledMMAINS4_8MMA_AtomIJNS4_4SM904GMMA28MMA_64x128x16_F32BF16BF16_SSILNSP_5MajorE0ELSR_0ELNSP_7ScaleInE1ELSS_1EEEEEENS4_6LayoutINS5_IJSC_SB_SB_EEENS5_IJSB_NSA_ILi0EEESX_EEEEENS5_IJNS4_10UnderscoreES10_S10_EEEEENS4_23SM90_TMA_LOAD_MULTICASTENS4_14ComposedLayoutINS4_7SwizzleILi2ELi4ELi3EEENS4_18smem_ptr_flag_bitsILi16EEENSV_INS5_IJNSA_ILi8EEESI_EEENS5_IJSI_SB_EEEEEEEvNS4_8identityENS4_13SM90_TMA_LOADES1D_vS1E_EENS_8epilogue10collective6detail29Sm90TmaWarpSpecializedAdapterINS1I_15DefaultEpilogueISK_SL_SL_NS1H_6thread17LinearCombinationISK_Li1EffLNS1M_9ScaleType4KindE0ELNS_15FloatRoundStyleE2ESK_EENS1_15EpilogueDefaultEEEEEvvEEEEvNT_6ParamsE:
[----:B------:R-:W0:Y:S01]  /*0000*/  LDC R1, c[0x0][0x28] ;  /* 0x00000a00ff017b82 */ /* 0x000e220000000800 */
[----:B------:R-:W1:Y:S01]  /*0010*/  S2R R18, SR_TID.X ;  /* 0x0000000000127919 */ /* 0x000e620000002100 */
[----:B------:R-:W-:Y:S01]  /*0020*/  ELECT P0, URZ, PT ;  /* 0x00000000003f782f */ /* 0x000fe20003800000 */
[----:B------:R-:W-:Y:S01]  /*0030*/  BSSY B0, `(.L_x_0) ;  /* 0x000000f000007945 */ /* 0x000fe20003800000 */
[--C-:B-1----:R-:W-:Y:S02]  /*0040*/  SHF.R.U32.HI R0, RZ, 0x5, R18.reuse ;  /* 0x00000005ff007819 */ /* 0x102fe40000011612 */
[----:B------:R-:W-:-:S03]  /*0050*/  SHF.R.U32.HI R3, RZ, 0x7, R18 ;  /* 0x00000007ff037819 */ /* 0x000fc60000011612 */
[----:B------:R-:W1:Y:S04]  /*0060*/  SHFL.IDX PT, R2, R0, RZ, 0x1f ;  /* 0x00001fff00027589 */ /* 0x000e6800000e0000 */
[----:B------:R2:W3:Y:S01]  /*0070*/  SHFL.IDX PT, R5, R3, RZ, 0x1f ;  /* 0x00001fff03057589 */ /* 0x0004e200000e0000 */
[----:B-1----:R-:W-:-:S13]  /*0080*/  ISETP.NE.OR P0, PT, R2, RZ, !P0 ;  /* 0x000000ff0200720c */ /* 0x002fda0004705670 */
[----:B0-23--:R-:W-:Y:S05]  /*0090*/  @P0 BRA `(.L_x_1) ;  /* 0x0000000000200947 */ /* 0x00dfea0003800000 */
[----:B------:R-:W-:Y:S02]  /*00a0*/  ULDC.64 UR4, c[0x0][0x198] ;  /* 0x0000660000047ab9 */ /* 0x000fe40000000a00 */
[----:B------:R-:W-:Y:S02]  /*00b0*/  UIADD3 UR6, UP0, UR4, 0xf0, URZ ;  /* 0x000000f004067890 */ /* 0x000fe4000ff1e03f */
[----:B------:R-:W-:Y:S02]  /*00c0*/  UIADD3 UR4, UP1, UR4, 0x1f0, URZ ;  /* 0x000001f004047890 */ /* 0x000fe4000ff3e03f */
[----:B------:R-:W-:Y:S02]  /*00d0*/  UIADD3.X UR7, URZ, UR5, URZ, UP0, !UPT ;  /* 0x000000053f077290 */ /* 0x000fe400087fe43f */
[----:B------:R-:W-:-:S07]  /*00e0*/  UIADD3.X UR5, URZ, UR5, URZ, UP1, !UPT ;  /* 0x000000053f057290 */ /* 0x000fce0008ffe43f */
[----:B------:R0:W-:Y:S02]  /*00f0*/  UTMACCTL.PF [UR6] ;  /* 0x00000000060079b9 */ /* 0x0001e40008040000 */
[----:B------:R0:W-:Y:S02]  /*0100*/  UTMACCTL.PF [UR4] ;  /* 0x00000000040079b9 */ /* 0x0001e40008040000 */
[----:B0-----:R-:W-:Y:S01]  /*0110*/  NOP ;  /* 0x0000000000007918 */ /* 0x001fe20000000000 */
.L_x_1:
[----:B------:R-:W-:Y:S05]  /*0120*/  BSYNC B0 ;  /* 0x0000000000007941 */ /* 0x000fea0003800000 */
.L_x_0:
[----:B------:R-:W0:Y:S02]  /*0130*/  SHFL.IDX PT, R3, R0, RZ, 0x1f ;  /* 0x00001fff00037589 */ /* 0x000e2400000e0000 */
[----:B0-----:R-:W-:-:S13]  /*0140*/  ISETP.NE.AND P0, PT, R3, RZ, PT ;  /* 0x000000ff0300720c */ /* 0x001fda0003f05270 */
[----:B------:R-:W-:Y:S05]  /*0150*/  @P0 BRA `(.L_x_2) ;  /* 0x00000000008c0947 */ /* 0x000fea0003800000 */
[----:B------:R-:W-:Y:S01]  /*0160*/  ELECT P0, URZ, PT ;  /* 0x00000000003f782f */ /* 0x000fe20003800000 */
[----:B------:R-:W-:-:S12]  /*0170*/  BSSY B0, `(.L_x_2) ;  /* 0x0000021000007945 */ /* 0x000fd80003800000 */
[----:B------:R-:W-:Y:S05]  /*0180*/  @!P0 BRA `(.L_x_3) ;  /* 0x00000000007c8947 */ /* 0x000fea0003800000 */
[----:B------:R-:W0:Y:S01]  /*0190*/  S2UR UR8, SR_CgaCtaId ;  /* 0x00000000000879c3 */ /* 0x000e220000008800 */
[----:B------:R-:W-:Y:S01]  /*01a0*/  UMOV UR4, 0x400 ;  /* 0x0000040000047882 */ /* 0x000fe20000000000 */
[----:B------:R-:W-:Y:S01]  /*01b0*/  UMOV UR5, 0x1 ;  /* 0x0000000100057882 */ /* 0x000fe20000000000 */
[----:B------:R-:W-:Y:S02]  /*01c0*/  UMOV UR6, 0x4 ;  /* 0x0000000400067882 */ /* 0x000fe40000000000 */
[----:B------:R-:W-:-:S04]  /*01d0*/  UIADD3 UR6, -UR6, 0x100000, URZ ;  /* 0x0010000006067890 */ /* 0x000fc8000fffe13f */
[----:B------:R-:W-:Y:S02]  /*01e0*/  USHF.L.U32 UR7, UR6, 0xb, URZ ;  /* 0x0000000b06077899 */ /* 0x000fe4000800063f */
[----:B------:R-:W-:Y:S02]  /*01f0*/  USHF.L.U32 UR6, UR6, 0x1, URZ ;  /* 0x0000000106067899 */ /* 0x000fe4000800063f */
[----:B0-----:R-:W-:Y:S02]  /*0200*/  ULEA UR8, UR8, UR4, 0x18 ;  /* 0x0000000408087291 */ /* 0x001fe4000f8ec03f */
[----:B------:R-:W-:-:S04]  /*0210*/  UIADD3 UR4, -UR5, 0x100000, URZ ;  /* 0x0010000005047890 */ /* 0x000fc8000fffe13f */
[----:B------:R-:W-:Y:S02]  /*0220*/  USHF.L.U32 UR5, UR4, 0xb, URZ ;  /* 0x0000000b04057899 */ /* 0x000fe4000800063f */
[----:B------:R-:W-:Y:S01]  /*0230*/  USHF.L.U32 UR4, UR4, 0x1, URZ ;  /* 0x0000000104047899 */ /* 0x000fe2000800063f */
[----:B------:R-:W0:Y:S11]  /*0240*/  FENCE.VIEW.ASYNC.S ;  /* 0x00000000000073c6 */ /* 0x000e360000000000 */
[----:B0-----:R0:W1:Y:S01]  /*0250*/  SYNCS.EXCH.64 URZ, [UR8], UR4 ;  /* 0x00000004083f75b2 */ /* 0x0010620008000100 */
[----:B------:R0:W2:Y:S01]  /*0260*/  SYNCS.EXCH.64 URZ, [UR8+0x48], UR6 ;  /* 0x00004806083f75b2 */ /* 0x0000a20008000100 */
[----:B------:R0:W3:Y:S01]  /*0270*/  SYNCS.EXCH.64 URZ, [UR8+0x8], UR4 ;  /* 0x00000804083f75b2 */ /* 0x0000e20008000100 */
[----:B------:R0:W4:Y:S01]  /*0280*/  SYNCS.EXCH.64 URZ, [UR8+0x50], UR6 ;  /* 0x00005006083f75b2 */ /* 0x0001220008000100 */
[----:B------:R0:W0:Y:S01]  /*0290*/  SYNCS.EXCH.64 URZ, [UR8+0x10], UR4 ;  /* 0x00001004083f75b2 */ /* 0x0000220008000100 */
        /* <DEDUP_REMOVED lines=13> */
[----:B------:R-:W-:Y:S01]  /*0370*/  NOP ;  /* 0x0000000000007918 */ /* 0x000fe20000000000 */
.L_x_3:
[----:B0-----:R-:W-:Y:S05]  /*0380*/  BSYNC B0 ;  /* 0x0000000000007941 */ /* 0x001fea0003800000 */
.L_x_2:
[----:B------:R-:W0:Y:S01]  /*0390*/  SHFL.IDX PT, R0, R0, RZ, 0x1f ;  /* 0x00001fff00007589 */ /* 0x000e2200000e0000 */
[----:B------:R-:W-:Y:S01]  /*03a0*/  SHF.R.S32.HI R7, RZ, 0x1f, R18 ;  /* 0x0000001fff077819 */ /* 0x000fe20000011412 */
[----:B------:R-:W5:Y:S01]  /*03b0*/  S2UR UR8, SR_CTAID.X ;  /* 0x00000000000879c3 */ /* 0x000f620000002500 */
[----:B------:R-:W-:Y:S01]  /*03c0*/  ELECT P0, URZ, PT ;  /* 0x00000000003f782f */ /* 0x000fe20003800000 */
[----:B------:R-:W1:Y:S01]  /*03d0*/  S2R R4, SR_CTAID.Y ;  /* 0x0000000000047919 */ /* 0x000e620000002600 */
[----:B------:R-:W-:Y:S01]  /*03e0*/  LEA.HI R7, R7, R18, RZ, 0x7 ;  /* 0x0000001207077211 */ /* 0x000fe200078f38ff */
[----:B------:R-:W-:Y:S01]  /*03f0*/  ULDC UR4, c[0x0][0x154] ;  /* 0x0000550000047ab9 */ /* 0x000fe20000000800 */
[----:B------:R-:W-:Y:S01]  /*0400*/  SHF.R.S32.HI R8, RZ, 0x1f, R3 ;  /* 0x0000001fff087819 */ /* 0x000fe20000011403 */
[----:B------:R-:W-:Y:S01]  /*0410*/  NOP ;  /* 0x0000000000007918 */ /* 0x000fe20000000000 */
[----:B------:R-:W-:Y:S01]  /*0420*/  LOP3.LUT R7, R7, 0xffffff80, RZ, 0xc0, !PT ;  /* 0xffffff8007077812 */ /* 0x000fe200078ec0ff */
[----:B------:R-:W2:Y:S01]  /*0430*/  LDC R12, c[0x0][0x140] ;  /* 0x00005000ff0c7b82 */ /* 0x000ea20000000800 */
[----:B------:R-:W-:Y:S01]  /*0440*/  LEA.HI R8, R8, R3, RZ, 0x2 ;  /* 0x0000000308087211 */ /* 0x000fe200078f10ff */
[----:B------:R-:W-:-:S02]  /*0450*/  NOP ;  /* 0x0000000000007918 */ /* 0x000fc40000000000 */
[----:B------:R-:W-:Y:S01]  /*0460*/  IMAD.IADD R6, R18, 0x1, -R7 ;  /* 0x0000000112067824 */ /* 0x000fe200078e0a07 */
[----:B------:R-:W-:-:S03]  /*0470*/  LOP3.LUT R8, R8, 0x3ffffffc, RZ, 0xc0, !PT ;  /* 0x3ffffffc08087812 */ /* 0x000fc600078ec0ff */
[----:B------:R-:W3:Y:S01]  /*0480*/  LDC R10, c[0x0][0x144] ;  /* 0x00005100ff0a7b82 */ /* 0x000ee20000000800 */
[----:B------:R-:W-:Y:S02]  /*0490*/  SHF.R.S32.HI R7, RZ, 0x1f, R6 ;  /* 0x0000001fff077819 */ /* 0x000fe40000011406 */
[----:B------:R-:W-:Y:S02]  /*04a0*/  LOP3.LUT P2, RZ, R6, 0x7, RZ, 0xc0, !PT ;  /* 0x0000000706ff7812 */ /* 0x000fe4000784c0ff */
[----:B------:R-:W-:Y:S01]  /*04b0*/  LEA.HI R7, R7, R6, RZ, 0x3 ;  /* 0x0000000607077211 */ /* 0x000fe200078f18ff */
[----:B------:R-:W-:Y:S01]  /*04c0*/  VIADD R6, R5, 0xffffffff ;  /* 0xffffffff05067836 */ /* 0x000fe20000000000 */
[----:B0-----:R-:W-:Y:S02]  /*04d0*/  ISETP.NE.OR P0, PT, R0, RZ, !P0 ;  /* 0x000000ff0000720c */ /* 0x001fe40004705670 */
[--C-:B------:R-:W-:Y:S02]  /*04e0*/  SHF.R.S32.HI R0, RZ, 0x3, R7.reuse ;  /* 0x00000003ff007819 */ /* 0x100fe40000011407 */
[----:B------:R-:W-:-:S02]  /*04f0*/  SHF.R.S32.HI R7, RZ, 0x1f, R7 ;  /* 0x0000001fff077819 */ /* 0x000fc40000011407 */
[----:B------:R-:W-:Y:S02]  /*0500*/  ISETP.GE.U32.AND P5, PT, R6, 0x2, PT ;  /* 0x000000020600780c */ /* 0x000fe40003fa6070 */
[----:B------:R-:W-:Y:S02]  /*0510*/  LEA.HI R7, R7, R0, RZ, 0x2 ;  /* 0x0000000007077211 */ /* 0x000fe400078f10ff */
[----:B--2---:R-:W-:Y:S02]  /*0520*/  ISETP.EQ.U32.AND P3, PT, R12, 0x1, PT ;  /* 0x000000010c00780c */ /* 0x004fe40003f62070 */
[----:B-1----:R-:W-:Y:S01]  /*0530*/  I2FP.F32.U32 R9, R4 ;  /* 0x0000000400097245 */ /* 0x002fe20000201000 */
[----:B------:R-:W-:Y:S01]  /*0540*/  VOTEU.ALL UP0, P0 ;  /* 0x00000000003f7886 */ /* 0x000fe20000000000 */
[----:B------:R-:W-:Y:S01]  /*0550*/  LOP3.LUT R7, R7, 0xfffffffc, RZ, 0xc0, !PT ;  /* 0xfffffffc07077812 */ /* 0x000fe200078ec0ff */
[----:B------:R-:W-:Y:S02]  /*0560*/  VOTEU.ALL UP1, P0 ;  /* 0x00000000003f7886 */ /* 0x000fe40000020000 */
[----:B------:R-:W-:Y:S01]  /*0570*/  FMUL R11, R9, UR4 ;  /* 0x00000004090b7c20 */ /* 0x000fe20008400000 */
[----:B------:R-:W-:Y:S01]  /*0580*/  IMAD.IADD R9, R3, 0x1, -R8 ;  /* 0x0000000103097824 */ /* 0x000fe200078e0a08 */
[----:B-----5:R-:W-:Y:S01]  /*0590*/  I2FP.F32.U32 R8, UR8 ;  /* 0x0000000800087c45 */ /* 0x020fe20008201000 */
[----:B------:R-:W-:Y:S01]  /*05a0*/  IMAD.IADD R0, R0, 0x1, -R7 ;  /* 0x0000000100007824 */ /* 0x000fe200078e0a07 */
[----:B------:R-:W0:Y:S01]  /*05b0*/  @!UP0 S2UR UR7, SR_CgaCtaId ;  /* 0x00000000000789c3 */ /* 0x000e220000008800 */
[----:B------:R-:W-:Y:S01]  /*05c0*/  ULDC UR4, c[0x0][0x150] ;  /* 0x0000540000047ab9 */ /* 0x000fe20000000800 */
[----:B------:R-:W1:Y:S01]  /*05d0*/  F2I.U32.TRUNC.NTZ R11, R11 ;  /* 0x0000000b000b7305 */ /* 0x000e62000020f000 */
[----:B------:R-:W-:Y:S01]  /*05e0*/  FMUL R8, R8, UR4 ;  /* 0x0000000408087c20 */ /* 0x000fe20008400000 */
[----:B------:R-:W-:Y:S01]  /*05f0*/  SHF.R.S32.HI R3, RZ, 0x1f, R2 ;  /* 0x0000001fff037819 */ /* 0x000fe20000011402 */
[----:B------:R-:W-:Y:S01]  /*0600*/  IMAD R9, R9, 0x4, R0 ;  /* 0x0000000409097824 */ /* 0x000fe200078e0200 */
[----:B------:R-:W-:Y:S01]  /*0610*/  UMOV UR4, 0x20 ;  /* 0x0000002000047882 */ /* 0x000fe20000000000 */
[----:B------:R-:W-:Y:S01]  /*0620*/  @!UP0 UMOV UR6, 0x400 ;  /* 0x0000040000068882 */ /* 0x000fe20000000000 */
[----:B------:R-:W2:Y:S01]  /*0630*/  LDC R7, c[0x0][0x148] ;  /* 0x00005200ff077b82 */ /* 0x000ea20000000800 */
[----:B------:R-:W-:Y:S01]  /*0640*/  LEA.HI R3, R3, R2, RZ, 0x2 ;  /* 0x0000000203037211 */ /* 0x000fe200078f10ff */
[----:B------:R-:W5:Y:S01]  /*0650*/  F2I.U32.TRUNC.NTZ R8, R8 ;  /* 0x0000000800087305 */ /* 0x000f62000020f000 */
[----:B------:R-:W-:Y:S01]  /*0660*/  IMAD.SHL.U32 R22, R9, 0x4, RZ ;  /* 0x0000000409167824 */ /* 0x000fe200078e00ff */
[----:B------:R-:W-:-:S04]  /*0670*/  @!UP0 UIADD3 UR4, -UR4, 0x100000, URZ ;  /* 0x0010000004048890 */ /* 0x000fc8000fffe13f */
[----:B------:R-:W-:Y:S02]  /*0680*/  @!UP0 USHF.L.U32 UR5, UR4, 0xb, URZ ;  /* 0x0000000b04058899 */ /* 0x000fe4000800063f */
[----:B------:R-:W-:Y:S01]  /*0690*/  @!UP0 USHF.L.U32 UR4, UR4, 0x1, URZ ;  /* 0x0000000104048899 */ /* 0x000fe2000800063f */
[----:B------:R-:W-:Y:S02]  /*06a0*/  LOP3.LUT R3, R3, 0xfffffffc, RZ, 0xc0, !PT ;  /* 0xfffffffc03037812 */ /* 0x000fe400078ec0ff */
[----:B------:R-:W-:Y:S01]  /*06b0*/  LOP3.LUT R22, R9, 0xc, R22, 0x78, !PT ;  /* 0x0000000c09167812 */ /* 0x000fe200078e7816 */
[----:B-1----:R-:W-:Y:S02]  /*06c0*/  IMAD.MOV R21, RZ, RZ, -R11 ;  /* 0x000000ffff157224 */ /* 0x002fe400078e0a0b */
[----:B------:R-:W-:Y:S01]  /*06d0*/  IMAD.IADD R0, R2, 0x1, -R3 ;  /* 0x0000000102007824 */ /* 0x000fe200078e0a03 */
[----:B0-----:R-:W-:Y:S01]  /*06e0*/  @!UP0 ULEA UR6, UR7, UR6, 0x18 ;  /* 0x0000000607068291 */ /* 0x001fe2000f8ec03f */
[----:B-----5:R-:W-:-:S03]  /*06f0*/  IMAD.MOV R3, RZ, RZ, -R8 ;  /* 0x000000ffff037224 */ /* 0x020fc600078e0a08 */
[----:B------:R-:W-:Y:S01]  /*0700*/  ISETP.NE.AND P1, PT, R0, 0x3, PT ;  /* 0x000000030000780c */ /* 0x000fe20003f25270 */
[----:B------:R-:W-:Y:S01]  /*0710*/  VOTEU.ALL UP0, P0 ;  /* 0x00000000003f7886 */ /* 0x000fe20000000000 */
[----:B------:R-:W-:Y:S01]  /*0720*/  ISETP.LT.U32.AND P0, PT, R22, 0x2, !P2 ;  /* 0x000000021600780c */ /* 0x000fe20005701070 */
[----:B---3--:R-:W-:Y:S01]  /*0730*/  IMAD R3, R10, R3, UR8 ;  /* 0x000000080a037e24 */ /* 0x008fe2000f8e0203 */
[----:B------:R-:W-:Y:S01]  /*0740*/  ISETP.EQ.OR P1, PT, R0, RZ, !P1 ;  /* 0x000000ff0000720c */ /* 0x000fe20004f22670 */
[----:B--2---:R-:W-:Y:S01]  /*0750*/  IMAD R9, R7, R21, R4 ;  /* 0x0000001507097224 */ /* 0x004fe200078e0204 */
[C---:B------:R-:W-:Y:S02]  /*0760*/  ISETP.NE.AND P2, PT, R5.reuse, RZ, PT ;  /* 0x000000ff0500720c */ /* 0x040fe40003f45270 */
[----:B------:R-:W-:Y:S01]  /*0770*/  ISETP.EQ.AND P1, PT, R5, RZ, P1 ;  /* 0x000000ff0500720c */ /* 0x000fe20000f22270 */
[----:B------:R-:W0:Y:S02]  /*0780*/  FENCE.VIEW.ASYNC.S ;  /* 0x00000000000073c6 */ /* 0x000e240000000000 */
[----:B0-----:R0:W1:Y:S01]  /*0790*/  @!UP0 SYNCS.EXCH.64 URZ, [UR6+0xa0], UR4 ;  /* 0x0000a004063f85b2 */ /* 0x0010620008000100 */
[----:B------:R-:W-:-:S02]  /*07a0*/  ISETP.NE.AND P4, PT, R9, R22, PT ;  /* 0x000000160900720c */ /* 0x000fc40003f85270 */
[----:B------:R-:W-:Y:S02]  /*07b0*/  SEL R19, RZ, 0x1, !P1 ;  /* 0x00000001ff137807 */ /* 0x000fe40004800000 */
[----:B------:R-:W-:Y:S02]  /*07c0*/  ISETP.EQ.OR P4, PT, R3, RZ, !P4 ;  /* 0x000000ff0300720c */ /* 0x000fe40006782670 */
[----:B------:R-:W-:Y:S02]  /*07d0*/  SEL R19, R19, 0x2, P5 ;  /* 0x0000000213137807 */ /* 0x000fe40002800000 */
[----:B------:R-:W-:-:S04]  /*07e0*/  PLOP3.LUT P0, PT, P0, P4, PT, 0x80, 0x0 ;  /* 0x000000000000781c */ /* 0x000fc80000709070 */
[----:B------:R-:W-:Y:S01]  /*07f0*/  P2R R156, PR, RZ, 0x1 ;  /* 0x00000001ff9c7803 */ /* 0x000fe20000000000 */
[----:B------:R0:W2:Y:S01]  /*0800*/  @!UP1 SYNCS.EXCH.64 URZ, [UR6+0xa8], UR4 ;  /* 0x0000a804063f95b2 */ /* 0x0000a20008000100 */
[----:B------:R-:W-:Y:S01]  /*0810*/  NOP ;  /* 0x0000000000007918 */ /* 0x000fe20000000000 */
[----:B------:R-:W-:Y:S06]  /*0820*/  @!P3 BRA `(.L_x_4) ;  /* 0x000000000008b947 */ /* 0x000fec0003800000 */
[----:B-12-4-:R-:W-:Y:S01]  /*0830*/  UCGABAR_ARV ;  /* 0x00000000000079c7 */ /* 0x016fe20008000000 */
[----:B------:R-:W-:Y:S05]  /*0840*/  BRA `(.L_x_5) ;  /* 0x0000000000047947 */ /* 0x000fea0003800000 */
.L_x_4:
[----:B-12-4-:R-:W-:Y:S01]  /*0850*/  NOP ;  /* 0x0000000000007918 */ /* 0x016fe20000000000 */
.L_x_5:
[----:B------:R-:W1:Y:S01]  /*0860*/  LDC R2, c[0x0][0x65c] ;  /* 0x00019700ff027b82 */ /* 0x000e620000000800 */
[----:B------:R-:W-:Y:S02]  /*0870*/  IMAD.U32 R8, RZ, RZ, UR8 ;  /* 0x00000008ff087e24 */ /* 0x000fe4000f8e00ff */
[----:B------:R-:W-:Y:S01]  /*0880*/  IMAD.MOV.U32 R9, RZ, RZ, RZ ;  /* 0x000000ffff097224 */ /* 0x000fe200078e00ff */
[----:B-1----:R-:W-:-:S04]  /*0890*/  ISETP.NE.AND P1, PT, R2, 0x1, PT ;  /* 0x000000010200780c */ /* 0x002fc80003f25270 */
[----:B------:R-:W-:-:S09]  /*08a0*/  P2R R5, PR, RZ, 0x2 ;  /* 0x00000002ff057803 */ /* 0x000fd20000000000 */
[----:B------:R-:W1:Y:S01]  /*08b0*/  @P1 LDC R17, c[0x0][0x10] ;  /* 0x00000400ff111b82 */ /* 0x000e620000000800 */
[----:B------:R-:W-:Y:S02]  /*08c0*/  @P1 IMAD.MOV.U32 R5, RZ, RZ, RZ ;  /* 0x000000ffff051224 */ /* 0x000fe400078e00ff */
[----:B------:R-:W-:-:S05]  /*08d0*/  @P1 IMAD.MOV.U32 R13, RZ, RZ, RZ ;  /* 0x000000ffff0d1224 */ /* 0x000fca00078e00ff */
[----:B------:R-:W2:Y:S01]  /*08e0*/  @!P1 LDC R11, c[0x0][0xc] ;  /* 0x00000300ff0b9b82 */ /* 0x000ea20000000800 */
[----:B-1----:R-:W-:-:S05]  /*08f0*/  @P1 IMAD.WIDE.U32 R16, R17, UR8, R4 ;  /* 0x0000000811101c25 */ /* 0x002fca000f8e0004 */
[----:B------:R-:W-:Y:S01]  /*0900*/  @P1 IADD3 R17, R17, R13, RZ ;  /* 0x0000000d11111210 */ /* 0x000fe20007ffe0ff */
[----:B--2---:R-:W-:-:S04]  /*0910*/  @!P1 IMAD.WIDE.U32 R8, R4, R11, R8 ;  /* 0x0000000b04089225 */ /* 0x004fc800078e0008 */
[----:B------:R-:W-:Y:S02]  /*0920*/  @!P1 IMAD.MOV.U32 R16, RZ, RZ, R8 ;  /* 0x000000ffff109224 */ /* 0x000fe400078e0008 */
[----:B------:R-:W-:Y:S01]  /*0930*/  @!P1 IMAD.MOV.U32 R17, RZ, RZ, R9 ;  /* 0x000000ffff119224 */ /* 0x000fe200078e0009 */
[----:B------:R-:W-:Y:S06]  /*0940*/  @!P3 BRA `(.L_x_6) ;  /* 0x00000000000cb947 */ /* 0x000fec0003800000 */
[----:B------:R-:W-:Y:S01]  /*0950*/  UCGABAR_WAIT ;  /* 0x0000000000007dc7 */ /* 0x000fe20008000000 */
[----:B------:R-:W-:Y:S01]  /*0960*/  CCTL.IVALL ;  /* 0x00000000ff00798f */ /* 0x000fe20002000000 */
[----:B------:R-:W-:Y:S05]  /*0970*/  BRA `(.L_x_7) ;  /* 0x0000000000047947 */ /* 0x000fea0003800000 */
.L_x_6:
[----:B------:R-:W-:Y:S06]  /*0980*/  BAR.SYNC.DEFER_BLOCKING 0x0 ;  /* 0x0000000000007b1d */ /* 0x000fec0000010000 */
.L_x_7:
[----:B------:R-:W-:Y:S05]  /*0990*/  @!P2 BRA `(.L_x_8) ;  /* 0x000000a000d0a947 */ /* 0x000fea0003800000 */
[----:B------:R-:W-:-:S13]  /*09a0*/  ISETP.GT.U32.AND P0, PT, R6, 0x1, PT ;  /* 0x000000010600780c */ /* 0x000fda0003f04070 */
[----:B0-----:R-:W-:Y:S05]  /*09b0*/  @P0 EXIT ;  /* 0x000000000000094d */ /* 0x001fea0003800000 */
[----:B------:R-:W-:Y:S01]  /*09c0*/  ULDC.64 UR4, c[0x0][0x650] ;  /* 0x0001940000047ab9 */ /* 0x000fe20000000a00 */
[----:B------:R-:W-:Y:S01]  /*09d0*/  PRMT R0, RZ, 0x7610, R0 ;  /* 0x00007610ff007816 */ /* 0x000fe20000000000 */
[----:B------:R-:W-:Y:S01]  /*09e0*/  IMAD.MOV.U32 R152, RZ, RZ, -0x1 ;  /* 0xffffffffff987424 */ /* 0x000fe200078e00ff */
[----:B------:R-:W-:Y:S01]  /*09f0*/  ISETP.GE.U32.AND P0, PT, R16, UR4, PT ;  /* 0x0000000410007c0c */ /* 0x000fe2000bf06070 */
[----:B------:R-:W-:Y:S02]  /*0a00*/  IMAD.MOV.U32 R153, RZ, RZ, -0x1 ;  /* 0xffffffffff997424 */ /* 0x000fe400078e00ff */
[----:B------:R-:W-:Y:S01]  /*0a10*/  IMAD.MOV.U32 R23, RZ, RZ, -0x1 ;  /* 0xffffffffff177424 */ /* 0x000fe200078e00ff */
[----:B------:R-:W-:-:S13]  /*0a20*/  ISETP.GE.U32.AND.EX P0, PT, R17, UR5, PT, P0 ;  /* 0x0000000511007c0c */ /* 0x000fda000bf06100 */
[----:B------:R-:W-:Y:S05]  /*0a30*/  @P0 BRA `(.L_x_9) ;  /* 0x00000004002c0947 */ /* 0x000fea0003800000 */
[----:B------:R-:W0:Y:S01]  /*0a40*/  LDC.64 R24, c[0x0][0x628] ;  /* 0x00018a00ff187b82 */ /* 0x000e220000000a00 */
[----:B------:R-:W-:Y:S02]  /*0a50*/  IMAD.MOV.U32 R8, RZ, RZ, R16 ;  /* 0x000000ffff087224 */ /* 0x000fe400078e0010 */
[----:B------:R-:W-:-:S05]  /*0a60*/  IMAD.MOV.U32 R9, RZ, RZ, R17 ;  /* 0x000000ffff097224 */ /* 0x000fca00078e0011 */
[----:B------:R-:W1:Y:S08]  /*0a70*/  LDC R0, c[0x0][0x630] ;  /* 0x00018c00ff007b82 */ /* 0x000e700000000800 */
[----:B------:R-:W2:Y:S01]  /*0a80*/  LDC.64 R26, c[0x0][0x620] ;  /* 0x00018800ff1a7b82 */ /* 0x000ea20000000a00 */
[----:B0-----:R-:W-:-:S04]  /*0a90*/  ISETP.NE.U32.AND P0, PT, R24, RZ, PT ;  /* 0x000000ff1800720c */ /* 0x001fc80003f05070 */
[----:B------:R-:W-:-:S13]  /*0aa0*/  ISETP.NE.AND.EX P0, PT, R25, RZ, PT, P0 ;  /* 0x000000ff1900720c */ /* 0x000fda0003f05300 */
[----:B-12---:R-:W-:Y:S05]  /*0ab0*/  @!P0 BRA `(.L_x_10) ;  /* 0x0000000000288947 */ /* 0x006fea0003800000 */
[----:B------:R-:W0:Y:S02]  /*0ac0*/  LDC R13, c[0x0][0x634] ;  /* 0x00018d00ff0d7b82 */ /* 0x000e240000000800 */
[----:B0-----:R-:W-:-:S05]  /*0ad0*/  IADD3 R13, P0, R16, R13, RZ ;  /* 0x0000000d100d7210 */ /* 0x001fca0007f1e0ff */
[----:B------:R-:W-:-:S04]  /*0ae0*/  IMAD.X R15, RZ, RZ, R17, P0 ;  /* 0x000000ffff0f7224 */ /* 0x000fc800000e0611 */
[----:B------:R-:W-:-:S04]  /*0af0*/  IMAD.WIDE.U32 R8, R15, R24, RZ ;  /* 0x000000180f087225 */ /* 0x000fc800078e00ff */
[----:B------:R-:W-:-:S04]  /*0b00*/  IMAD.WIDE.U32 R10, P0, R13, R25, R8 ;  /* 0x000000190d0a7225 */ /* 0x000fc80007800008 */
[----:B------:R-:W-:-:S04]  /*0b10*/  IMAD.WIDE.U32 R8, R13, R24, RZ ;  /* 0x000000180d087225 */ /* 0x000fc800078e00ff */
[----:B------:R-:W-:Y:S01]  /*0b20*/  IMAD.X R13, RZ, RZ, RZ, P0 ;  /* 0x000000ffff0d7224 */ /* 0x000fe200000e06ff */
[----:B------:R-:W-:Y:S01]  /*0b30*/  IADD3 RZ, P0, R9, R10, RZ ;  /* 0x0000000a09ff7210 */ /* 0x000fe20007f1e0ff */
[----:B------:R-:W-:-:S04]  /*0b40*/  IMAD.MOV.U32 R12, RZ, RZ, R11 ;  /* 0x000000ffff0c7224 */ /* 0x000fc800078e000b */
[----:B------:R-:W-:-:S08]  /*0b50*/  IMAD.WIDE.U32.X R8, R15, R25, R12, P0 ;  /* 0x000000190f087225 */ /* 0x000fd000000e040c */
.L_x_10:
[----:B------:R-:W0:Y:S01]  /*0b60*/  LDC.64 R24, c[0x0][0x640] ;  /* 0x00019000ff187b82 */ /* 0x000e220000000a00 */
[-CC-:B------:R-:W-:Y:S01]  /*0b70*/  SHF.R.U64 R28, R8, R0.reuse, R9.reuse ;  /* 0x00000000081c7219 */ /* 0x180fe20000001209 */
[----:B------:R-:W-:Y:S01]  /*0b80*/  IMAD R30, R7, R21, R4 ;  /* 0x00000015071e7224 */ /* 0x000fe200078e0204 */
[----:B------:R-:W-:Y:S02]  /*0b90*/  SHF.R.U32.HI R0, RZ, R0, R9 ;  /* 0x00000000ff007219 */ /* 0x000fe40000011609 */
[----:B------:R-:W-:Y:S02]  /*0ba0*/  IADD3 R5, P0, RZ, -R28, RZ ;  /* 0x8000001cff057210 */ /* 0x000fe40007f1e0ff */
[----:B------:R-:W-:Y:S01]  /*0bb0*/  MOV R21, 0x1 ;  /* 0x0000000100157802 */ /* 0x000fe20000000f00 */
[----:B------:R-:W1:Y:S02]  /*0bc0*/  LDC R6, c[0x0][0x618] ;  /* 0x00018600ff067b82 */ /* 0x000e640000000800 */
[----:B------:R-:W-:-:S04]  /*0bd0*/  IMAD.X R9, RZ, RZ, ~R0, P0 ;  /* 0x000000ffff097224 */ /* 0x000fc800000e0e00 */
[-C--:B------:R-:W-:Y:S02]  /*0be0*/  IMAD R0, R9, R26.reuse, RZ ;  /* 0x0000001a09007224 */ /* 0x080fe400078e02ff */
[----:B------:R-:W2:Y:S01]  /*0bf0*/  LDC R11, c[0x0][0x608] ;  /* 0x00018200ff0b7b82 */ /* 0x000ea20000000800 */
[----:B------:R-:W-:-:S04]  /*0c00*/  IMAD.WIDE.U32 R8, R5, R26, R16 ;  /* 0x0000001a05087225 */ /* 0x000fc800078e0010 */
[----:B------:R-:W-:-:S03]  /*0c10*/  IMAD R5, R5, R27, R0 ;  /* 0x0000001b05057224 */ /* 0x000fc600078e0200 */
[----:B------:R-:W3:Y:S01]  /*0c20*/  LDC R12, c[0x0][0x658] ;  /* 0x00019600ff0c7b82 */ /* 0x000ee20000000800 */
[----:B0-----:R-:W-:Y:S01]  /*0c30*/  ISETP.NE.U32.AND P0, PT, R24, RZ, PT ;  /* 0x000000ff1800720c */ /* 0x001fe20003f05070 */
[----:B------:R-:W-:Y:S02]  /*0c40*/  IMAD.IADD R5, R9, 0x1, R5 ;  /* 0x0000000109057824 */ /* 0x000fe400078e0205 */
[----:B------:R-:W-:Y:S01]  /*0c50*/  IMAD.MOV.U32 R9, RZ, RZ, -0x1 ;  /* 0xffffffffff097424 */ /* 0x000fe200078e00ff */
[----:B------:R-:W-:-:S03]  /*0c60*/  ISETP.NE.AND.EX P0, PT, R25, RZ, PT, P0 ;  /* 0x000000ff1900720c */ /* 0x000fc60003f05300 */
[----:B------:R-:W0:Y:S01]  /*0c70*/  LDC R15, c[0x0][0x600] ;  /* 0x00018000ff0f7b82 */ /* 0x000e220000000800 */
[-CC-:B-1----:R-:W-:Y:S02]  /*0c80*/  SHF.R.U64 R13, R8, R6.reuse, R5.reuse ;  /* 0x00000006080d7219 */ /* 0x182fe40000001205 */
[----:B------:R-:W-:-:S05]  /*0c90*/  SHF.R.U32.HI R0, RZ, R6, R5 ;  /* 0x00000006ff007219 */ /* 0x000fca0000011605 */
[----:B------:R-:W1:Y:S01]  /*0ca0*/  LDC R14, c[0x0][0x648] ;  /* 0x00019200ff0e7b82 */ /* 0x000e620000000800 */
[-CC-:B--2---:R-:W-:Y:S02]  /*0cb0*/  SHF.R.U64 R27, R13, R11.reuse, R0.reuse ;  /* 0x0000000b0d1b7219 */ /* 0x184fe40000001200 */
[----:B------:R-:W-:-:S05]  /*0cc0*/  SHF.R.U32.HI R5, RZ, R11, R0 ;  /* 0x0000000bff057219 */ /* 0x000fca0000011600 */
[----:B------:R-:W2:Y:S01]  /*0cd0*/  LDC R20, c[0x0][0x638] ;  /* 0x00018e00ff147b82 */ /* 0x000ea20000000800 */
[-CC-:B---3--:R-:W-:Y:S02]  /*0ce0*/  SHF.R.U64 R26, R27, R12.reuse, R5.reuse ;  /* 0x0000000c1b1a7219 */ /* 0x188fe40000001205 */
[-C--:B------:R-:W-:Y:S02]  /*0cf0*/  SHF.L.U32 R0, R9, R12.reuse, RZ ;  /* 0x0000000c09007219 */ /* 0x080fe400000006ff */
[----:B------:R-:W-:Y:S01]  /*0d00*/  SHF.R.U32.HI R5, RZ, R12, R5 ;  /* 0x0000000cff057219 */ /* 0x000fe20000011605 */
[----:B------:R-:W-:Y:S01]  /*0d10*/  IMAD.MOV.U32 R4, RZ, RZ, R26 ;  /* 0x000000ffff047224 */ /* 0x000fe200078e001a */
[----:B------:R-:W-:Y:S01]  /*0d20*/  LOP3.LUT R10, RZ, R0, RZ, 0x33, !PT ;  /* 0x00000000ff0a7212 */ /* 0x000fe200078e33ff */
[----:B------:R-:W3:Y:S01]  /*0d30*/  LDC R23, c[0x0][0x610] ;  /* 0x00018400ff177b82 */ /* 0x000ee20000000800 */
[----:B------:R-:W-:Y:S05]  /*0d40*/  @!P0 BRA `(.L_x_11) ;  /* 0x0000000000288947 */ /* 0x000fea0003800000 */
[----:B------:R-:W4:Y:S02]  /*0d50*/  LDC R9, c[0x0][0x64c] ;  /* 0x00019300ff097b82 */ /* 0x000f240000000800 */
[----:B----4-:R-:W-:-:S05]  /*0d60*/  IADD3 R9, P0, R26, R9, RZ ;  /* 0x000000091a097210 */ /* 0x010fca0007f1e0ff */
        /* <DEDUP_REMOVED lines=8> */
.L_x_11:
[----:B-1----:R-:W-:Y:S01]  /*0df0*/  SHF.R.U64 R4, R4, R14, R5 ;  /* 0x0000000e04047219 */ /* 0x002fe20000001205 */
[----:B0-----:R-:W-:Y:S01]  /*0e00*/  VIADD R6, R15, 0xffffffff ;  /* 0xffffffff0f067836 */ /* 0x001fe20000000000 */
[----:B------:R-:W-:Y:S02]  /*0e10*/  SHF.L.U32 R0, R21, R12, RZ ;  /* 0x0000000c15007219 */ /* 0x000fe400000006ff */
[----:B------:R-:W-:Y:S01]  /*0e20*/  LOP3.LUT R5, R27, R10, RZ, 0xc0, !PT ;  /* 0x0000000a1b057212 */ /* 0x000fe200078ec0ff */
[----:B------:R-:W-:Y:S01]  /*0e30*/  IMAD.MOV R7, RZ, RZ, -R4 ;  /* 0x000000ffff077224 */ /* 0x000fe200078e0a04 */
[----:B------:R-:W-:Y:S02]  /*0e40*/  SEL R3, R3, R30, !P1 ;  /* 0x0000001e03037207 */ /* 0x000fe40004800000 */
[----:B------:R-:W-:Y:S01]  /*0e50*/  LOP3.LUT R6, R13, R6, RZ, 0xc0, !PT ;  /* 0x000000060d067212 */ /* 0x000fe200078ec0ff */
[----:B------:R-:W-:Y:S02]  /*0e60*/  IMAD R4, R0, R4, R5 ;  /* 0x0000000400047224 */ /* 0x000fe400078e0205 */
[----:B--2---:R-:W-:-:S02]  /*0e70*/  IMAD R0, R7, R20, R26 ;  /* 0x0000001407007224 */ /* 0x004fc400078e021a */
[----:B---3--:R-:W-:Y:S02]  /*0e80*/  IMAD R3, R4, R23, R3 ;  /* 0x0000001704037224 */ /* 0x008fe400078e0203 */
[----:B------:R-:W-:Y:S02]  /*0e90*/  IMAD R152, R0, R15, R6 ;  /* 0x0000000f00987224 */ /* 0x000fe400078e0206 */
[----:B------:R-:W-:Y:S02]  /*0ea0*/  IMAD.MOV.U32 R4, RZ, RZ, 0x1 ;  /* 0x00000001ff047424 */ /* 0x000fe400078e00ff */
[----:B------:R-:W-:Y:S01]  /*0eb0*/  IMAD.MOV.U32 R23, RZ, RZ, R28 ;  /* 0x000000ffff177224 */ /* 0x000fe200078e001c */
[----:B------:R-:W-:Y:S02]  /*0ec0*/  SEL R153, R152, R3, !P1 ;  /* 0x0000000398997207 */ /* 0x000fe40004800000 */
[----:B------:R-:W-:Y:S02]  /*0ed0*/  PRMT R0, R4, 0x7610, R0 ;  /* 0x0000761004007816 */ /* 0x000fe40000000000 */
[----:B------:R-:W-:-:S07]  /*0ee0*/  SEL R152, R3, R152, !P1 ;  /* 0x0000009803987207 */ /* 0x000fce0004800000 */
.L_x_9:
[----:B------:R-:W-:-:S08]  /*0ef0*/  NOP ;  /* 0x0000000000007918 */ /* 0x000fd00000000000 */
[----:B------:R-:W0:Y:S02]  /*0f00*/  USETMAXREG.TRY_ALLOC.CTAPOOL UP0, 0xe8 ;  /* 0x000000e8000079c8 */ /* 0x000e240008000600 */
[----:B0-----:R-:W-:-:S13]  /*0f10*/  PLOP3.LUT P0, PT, PT, PT, UP0, 0x80, 0x0 ;  /* 0x000000000000781c */ /* 0x001fda0003f0f008 */
[----:B------:R-:W-:Y:S05]  /*0f20*/  @!P0 BRA `(.L_x_9) ;  /* 0xfffffffc00f08947 */ /* 0x000fea000383ffff */
[----:B------:R-:W-:Y:S01]  /*0f30*/  ULDC.64 UR4, c[0x0][0x598] ;  /* 0x0001660000047ab9 */ /* 0x000fe20000000a00 */
[----:B------:R-:W-:Y:S01]  /*0f40*/  ULDC.64 UR36, c[0x0][0x208] ;  /* 0x0000820000247ab9 */ /* 0x000fe20000000a00 */
[----:B------:R-:W-:-:S04]  /*0f50*/  ISETP.NE.U32.AND P0, PT, RZ, UR4, PT ;  /* 0x00000004ff007c0c */ /* 0x000fc8000bf05070 */
[----:B------:R-:W-:-:S13]  /*0f60*/  ISETP.NE.AND.EX P0, PT, RZ, UR5, PT, P0 ;  /* 0x00000005ff007c0c */ /* 0x000fda000bf05300 */
[----:B------:R-:W-:Y:S05]  /*0f70*/  @!P0 BRA `(.L_x_12) ;  /* 0x00000000001c8947 */ /* 0x000fea0003800000 */
[----:B------:R-:W0:Y:S02]  /*0f80*/  LDC.64 R4, c[0x0][0x598] ;  /* 0x00016600ff047b82 */ /* 0x000e240000000a00 */
[----:B0-----:R-:W2:Y:S02]  /*0f90*/  LDG.E.64 R4, desc[UR36][R4.64] ;  /* 0x0000002404047981 */ /* 0x001ea4000c1e1b00 */
[----:B--2---:R-:W-:-:S04]  /*0fa0*/  ISETP.NE.U32.AND P0, PT, R4, RZ, PT ;  /* 0x000000ff0400720c */ /* 0x004fc80003f05070 */
[----:B------:R-:W-:-:S13]  /*0fb0*/  ISETP.NE.AND.EX P0, PT, R5, RZ, PT, P0 ;  /* 0x000000ff0500720c */ /* 0x000fda0003f05300 */
[----:B------:R-:W-:Y:S05]  /*0fc0*/  @!P0 BRA `(.L_x_12) ;  /* 0x0000000000088947 */ /* 0x000fea0003800000 */
[----:B------:R0:W5:Y:S01]  /*0fd0*/  LD.E R154, desc[UR36][R4.64] ;  /* 0x00000024049a7980 */ /* 0x000162000c101900 */
[----:B------:R-:W-:Y:S05]  /*0fe0*/  BRA `(.L_x_13) ;  /* 0x0000000000247947 */ /* 0x000fea0003800000 */
.L_x_12:
[----:B------:R-:W-:Y:S02]  /*0ff0*/  ULDC.64 UR4, c[0x0][0x588] ;  /* 0x0001620000047ab9 */ /* 0x000fe40000000a00 */
[----:B------:R-:W-:-:S04]  /*1000*/  ISETP.NE.U32.AND P0, PT, RZ, UR4, PT ;  /* 0x00000004ff007c0c */ /* 0x000fc8000bf05070 */
[----:B------:R-:W-:-:S13]  /*1010*/  ISETP.NE.AND.EX P0, PT, RZ, UR5, PT, P0 ;  /* 0x00000005ff007c0c */ /* 0x000fda000bf05300 */
[----:B------:R-:W-:Y:S05]  /*1020*/  @!P0 BRA `(.L_x_14) ;  /* 0x00000000000c8947 */ /* 0x000fea0003800000 */
[----:B------:R-:W0:Y:S02]  /*1030*/  LDC.64 R154, c[0x0][0x588] ;  /* 0x00016200ff9a7b82 */ /* 0x000e240000000a00 */
[----:B0-----:R1:W5:Y:S01]  /*1040*/  LDG.E R154, desc[UR36][R154.64] ;  /* 0x000000249a9a7981 */ /* 0x001362000c1e1900 */
[----:B------:R-:W-:Y:S05]  /*1050*/  BRA `(.L_x_13) ;  /* 0x0000000000087947 */ /* 0x000fea0003800000 */
.L_x_14:
[----:B------:R-:W-:Y:S02]  /*1060*/  ULDC UR4, c[0x0][0x580] ;  /* 0x0001600000047ab9 */ /* 0x000fe40000000800 */
[----:B------:R-:W-:-:S07]  /*1070*/  IMAD.U32 R154, RZ, RZ, UR4 ;  /* 0x00000004ff9a7e24 */ /* 0x000fce000f8e00ff */
.L_x_13:
[----:B------:R-:W-:Y:S02]  /*1080*/  ULDC.64 UR4, c[0x0][0x5a0] ;  /* 0x0001680000047ab9 */ /* 0x000fe40000000a00 */
[----:B------:R-:W-:-:S04]  /*1090*/  ISETP.NE.U32.AND P0, PT, RZ, UR4, PT ;  /* 0x00000004ff007c0c */ /* 0x000fc8000bf05070 */
[----:B------:R-:W-:-:S13]  /*10a0*/  ISETP.NE.AND.EX P0, PT, RZ, UR5, PT, P0 ;  /* 0x00000005ff007c0c */ /* 0x000fda000bf05300 */
[----:B------:R-:W-:Y:S05]  /*10b0*/  @!P0 BRA `(.L_x_15) ;  /* 0x00000000001c8947 */ /* 0x000fea0003800000 */
[----:B0-----:R-:W0:Y:S02]  /*10c0*/  LDC.64 R4, c[0x0][0x5a0] ;  /* 0x00016800ff047b82 */ /* 0x001e240000000a00 */
[----:B0-----:R-:W2:Y:S02]  /*10d0*/  LDG.E.64 R4, desc[UR36][R4.64] ;  /* 0x0000002404047981 */ /* 0x001ea4000c1e1b00 */
[----:B--2---:R-:W-:-:S04]  /*10e0*/  ISETP.NE.U32.AND P0, PT, R4, RZ, PT ;  /* 0x000000ff0400720c */ /* 0x004fc80003f05070 */
[----:B------:R-:W-:-:S13]  /*10f0*/  ISETP.NE.AND.EX P0, PT, R5, RZ, PT, P0 ;  /* 0x000000ff0500720c */ /* 0x000fda0003f05300 */
[----:B------:R-:W-:Y:S05]  /*1100*/  @!P0 BRA `(.L_x_15) ;  /* 0x0000000000088947 */ /* 0x000fea0003800000 */
[----:B-1----:R0:W5:Y:S01]  /*1110*/  LD.E R155, desc[UR36][R4.64] ;  /* 0x00000024049b7980 */ /* 0x002162000c101900 */
[----:B------:R-:W-:Y:S05]  /*1120*/  BRA `(.L_x_16) ;  /* 0x0000000000247947 */ /* 0x000fea0003800000 */
.L_x_15:
[----:B------:R-:W-:Y:S02]  /*1130*/  ULDC.64 UR4, c[0x0][0x590] ;  /* 0x0001640000047ab9 */ /* 0x000fe40000000a00 */
[----:B------:R-:W-:-:S04]  /*1140*/  ISETP.NE.U32.AND P0, PT, RZ, UR4, PT ;  /* 0x00000004ff007c0c */ /* 0x000fc8000bf05070 */
[----:B------:R-:W-:-:S13]  /*1150*/  ISETP.NE.AND.EX P0, PT, RZ, UR5, PT, P0 ;  /* 0x00000005ff007c0c */ /* 0x000fda000bf05300 */
[----:B------:R-:W-:Y:S05]  /*1160*/  @!P0 BRA `(.L_x_17) ;  /* 0x00000000000c8947 */ /* 0x000fea0003800000 */
[----:B0-----:R-:W1:Y:S02]  /*1170*/  LDC.64 R4, c[0x0][0x590] ;  /* 0x00016400ff047b82 */ /* 0x001e640000000a00 */
[----:B-1----:R1:W5:Y:S01]  /*1180*/  LDG.E R155, desc[UR36][R4.64] ;  /* 0x00000024049b7981 */ /* 0x002362000c1e1900 */
[----:B------:R-:W-:Y:S05]  /*1190*/  BRA `(.L_x_16) ;  /* 0x0000000000087947 */ /* 0x000fea0003800000 */
.L_x_17:
[----:B------:R-:W-:Y:S02]  /*11a0*/  ULDC UR4, c[0x0][0x584] ;  /* 0x0001610000047ab9 */ /* 0x000fe40000000800 */
[----:B-1----:R-:W-:-:S07]  /*11b0*/  IMAD.U32 R155, RZ, RZ, UR4 ;  /* 0x00000004ff9b7e24 */ /* 0x002fce000f8e00ff */
.L_x_16:
[----:B------:R-:W-:-:S13]  /*11c0*/  LOP3.LUT P0, RZ, R0, 0xff, RZ, 0xc0, !PT ;  /* 0x000000ff00ff7812 */ /* 0x000fda000780c0ff */
[----:B------:R-:W-:Y:S05]  /*11d0*/  @!P0 EXIT ;  /* 0x000000000000894d */ /* 0x000fea0003800000 */
[----:B------:R-:W-:Y:S01]  /*11e0*/  ULDC UR4, c[0x0][0x28c] ;  /* 0x0000a30000047ab9 */ /* 0x000fe20000000800 */
[----:B------:R-:W-:Y:S01]  /*11f0*/  LOP3.LUT R164, R19, 0x1, RZ, 0xfc, !PT ;  /* 0x0000000113a47812 */ /* 0x000fe200078efcff */
[----:B------:R-:W-:Y:S01]  /*1200*/  UIADD3 UR4, UR4, 0x1f, URZ ;  /* 0x0000001f04047890 */ /* 0x000fe2000fffe03f */
[----:B------:R-:W-:Y:S01]  /*1210*/  UMOV UR38, URZ ;  /* 0x0000003f00267c82 */ /* 0x000fe20008000000 */
[----:B------:R-:W-:Y:S02]  /*1220*/  UMOV UR39, URZ ;  /* 0x0000003f00277c82 */ /* 0x000fe40008000000 */
[----:B------:R-:W-:-:S04]  /*1230*/  USHF.R.S32.HI UR5, URZ, 0x1f, UR4 ;  /* 0x0000001f3f057899 */ /* 0x000fc80008011404 */
[----:B------:R-:W-:-:S04]  /*1240*/  ULEA.HI UR5, UR5, UR4, URZ, 0x5 ;  /* 0x0000000405057291 */ /* 0x000fc8000f8f283f */
[----:B------:R-:W-:-:S12]  /*1250*/  USHF.R.S32.HI UR40, URZ, 0x5, UR5 ;  /* 0x000000053f287899 */ /* 0x000fd80008011405 */
.L_x_291:
[----:B------:R-:W-:Y:S01]  /*1260*/  LOP3.LUT R0, R18, 0x80, RZ, 0xc0, !PT ;  /* 0x0000008012007812 */ /* 0x000fe200078ec0ff */
[----:B--2---:R-:W2:Y:S01]  /*1270*/  S2UR UR7, SR_CgaCtaId ;  /* 0x00000000000779c3 */ /* 0x004ea20000008800 */
[----:B------:R-:W-:Y:S02]  /*1280*/  UMOV UR6, 0x400 ;  /* 0x0000040000067882 */ /* 0x000fe40000000000 */
[----:B------:R-:W-:-:S06]  /*1290*/  SHF.R.U32.HI R0, RZ, 0x7, R0 ;  /* 0x00000007ff007819 */ /* 0x000fcc0000011600 */
[----:B---3--:R-:W3:Y:S01]  /*12a0*/  SHFL.IDX PT, R0, R0, RZ, 0x1f ;  /* 0x00001fff00007589 */ /* 0x008ee200000e0000 */
[----:B--2---:R-:W-:Y:S01]  /*12b0*/  ULEA UR6, UR7, UR6, 0x18 ;  /* 0x0000000607067291 */ /* 0x004fe2000f8ec03f */
[----:B---3--:R-:W-:-:S13]  /*12c0*/  R2UR UR4, R0 ;  /* 0x00000000000472ca */ /* 0x008fda00000e0000 */
[----:B------:R-:W-:-:S04]  /*12d0*/  ULEA.HI UR5, UR4, UR4, URZ, 0x1 ;  /* 0x0000000404057291 */ /* 0x000fc8000f8f083f */
[----:B------:R-:W-:-:S04]  /*12e0*/  ULOP3.LUT UR5, UR5, 0xffffe, URZ, 0xc0, !UPT ;  /* 0x000ffffe05057892 */ /* 0x000fc8000f8ec03f */
[----:B------:R-:W-:-:S03]  /*12f0*/  UIADD3 UR5, UR4, -UR5, URZ ;  /* 0x8000000504057290 */ /* 0x000fc6000fffe03f */
[----:B------:R-:W-:Y:S01]  /*1300*/  ULDC UR4, c[0x0][0x28c] ;  /* 0x0000a30000047ab9 */ /* 0x000fe20000000800 */
[----:B------:R-:W-:Y:S01]  /*1310*/  ULEA UR5, UR5, UR6, 0xc ;  /* 0x0000000605057291 */ /* 0x000fe2000f8e603f */
[----:B------:R-:W-:-:S03]  /*1320*/  ISETP.LT.AND P0, PT, RZ, UR4, PT ;  /* 0x00000004ff007c0c */ /* 0x000fc6000bf01270 */
[----:B------:R-:W-:-:S04]  /*1330*/  UIADD3 UR5, UR5, 0x180, URZ ;  /* 0x0000018005057890 */ /* 0x000fc8000fffe03f */
[----:B------:R-:W-:-:S04]  /*1340*/  USHF.R.U32.HI UR5, URZ, 0x4, UR5 ;  /* 0x000000043f057899 */ /* 0x000fc80008011605 */
[----:B------:R-:W-:Y:S02]  /*1350*/  ULOP3.LUT UR41, UR5, 0x3fff, URZ, 0xc0, !UPT ;  /* 0x00003fff05297892 */ /* 0x000fe4000f8ec03f */
[----:B-1--45:R-:W-:Y:S10]  /*1360*/  @P0 BRA `(.L_x_18) ;  /* 0x0000000000400947 */ /* 0x032ff40003800000 */
[----:B------:R-:W-:Y:S01]  /*1370*/  MOV R0, 0x0 ;  /* 0x0000000000007802 */ /* 0x000fe20000000f00 */
[----:B------:R-:W-:Y:S01]  /*1380*/  ULDC.64 UR4, c[0x4][0x68] ;  /* 0x01001a0000047ab9 */ /* 0x000fe20000000a00 */
[----:B------:R-:W-:Y:S01]  /*1390*/  ULDC.64 UR6, c[0x4][0x8] ;  /* 0x0100020000067ab9 */ /* 0x000fe20000000a00 */
[----:B01----:R-:W-:Y:S01]  /*13a0*/  IMAD.U32 R4, RZ, RZ, UR4 ;  /* 0x00000004ff047e24 */ /* 0x003fe2000f8e00ff */
[----:B------:R0:W1:Y:S01]  /*13b0*/  LDC.64 R14, c[0x4][R0] ;  /* 0x01000000000e7b82 */ /* 0x0000620000000a00 */
[----:B------:R-:W-:Y:S01]  /*13c0*/  IMAD.U32 R5, RZ, RZ, UR5 ;  /* 0x00000005ff057e24 */ /* 0x000fe2000f8e00ff */
[----:B------:R-:W-:Y:S01]  /*13d0*/  ULDC.64 UR4, c[0x4][0x70] ;  /* 0x01001c0000047ab9 */ /* 0x000fe20000000a00 */
[----:B------:R-:W-:Y:S01]  /*13e0*/  IMAD.U32 R10, RZ, RZ, UR6 ;  /* 0x00000006ff0a7e24 */ /* 0x000fe2000f8e00ff */
[----:B------:R-:W-:Y:S01]  /*13f0*/  MOV R7, UR5 ;  /* 0x0000000500077c02 */ /* 0x000fe20008000f00 */
[----:B------:R-:W-:Y:S02]  /*1400*/  IMAD.U32 R6, RZ, RZ, UR4 ;  /* 0x00000004ff067e24 */ /* 0x000fe4000f8e00ff */
[----:B------:R-:W-:-:S02]  /*1410*/  IMAD.U32 R11, RZ, RZ, UR7 ;  /* 0x00000007ff0b7e24 */ /* 0x000fc4000f8e00ff */
[----:B------:R-:W-:Y:S02]  /*1420*/  IMAD.MOV.U32 R8, RZ, RZ, 0x1e1 ;  /* 0x000001e1ff087424 */ /* 0x000fe400078e00ff */
[----:B------:R-:W-:Y:S02]  /*1430*/  IMAD.MOV.U32 R12, RZ, RZ, 0x1 ;  /* 0x00000001ff0c7424 */ /* 0x000fe400078e00ff */
[----:B0-----:R-:W-:-:S07]  /*1440*/  IMAD.MOV.U32 R13, RZ, RZ, RZ ;  /* 0x000000ffff0d7224 */ /* 0x001fce00078e00ff */
[----:B------:R-:W-:-:S07]  /*1450*/  LEPC R20, `(.L_x_18) ;  /* 0x000000001014794e */ /* 0x000fce0000000000 */
[----:B-1---5:R-:W-:Y:S05]  /*1460*/  CALL.ABS.NOINC R14 ;  /* 0x000000000e007343 */ /* 0x022fea0003c00000 */
.L_x_18:
[----:B------:R-:W-:-:S13]  /*1470*/  ISETP.NE.AND P0, PT, R164, 0x3, PT ;  /* 0x00000003a400780c */ /* 0x000fda0003f05270 */
[----:B------:R-:W-:Y:S05]  /*1480*/  @!P0 BRA `(.L_x_19) ;  /* 0x0000000000048947 */ /* 0x000fea0003800000 */
[----:B------:R-:W-:Y:S01]  /*1490*/  BPT.TRAP 0x1 ;  /* 0x000000040000795c */ /* 0x000fe20000300000 */
.L_x_19:
[----:B------:R-:W2:Y:S01]  /*14a0*/  S2UR UR5, SR_CgaCtaId ;  /* 0x00000000000579c3 */ /* 0x000ea20000008800 */
[----:B------:R-:W-:Y:S01]  /*14b0*/  UMOV UR4, 0x400 ;  /* 0x0000040000047882 */ /* 0x000fe20000000000 */
[----:B------:R-:W-:Y:S02]  /*14c0*/  IMAD.U32 R0, RZ, RZ, UR38 ;  /* 0x00000026ff007e24 */ /* 0x000fe4000f8e00ff */
[----:B------:R-:W-:-:S03]  /*14d0*/  IMAD.U32 R3, RZ, RZ, UR39 ;  /* 0x00000027ff037e24 */ /* 0x000fc6000f8e00ff */
[----:B------:R-:W-:Y:S01]  /*14e0*/  SHF.L.U32 R0, R0, 0x1f, RZ ;  /* 0x0000001f00007819 */ /* 0x000fe200000006ff */
[----:B--2---:R-:W-:-:S06]  /*14f0*/  ULEA UR4, UR5, UR4, 0x18 ;  /* 0x0000000405047291 */ /* 0x004fcc000f8ec03f */
[----:B------:R-:W-:-:S04]  /*1500*/  IMAD.U32 R6, RZ, RZ, UR4 ;  /* 0x00000004ff067e24 */ /* 0x000fc8000f8e00ff */
[----:B------:R-:W-:-:S04]  /*1510*/  IMAD R3, R3, 0x8, R6 ;  /* 0x0000000803037824 */ /* 0x000fc800078e0206 */
[----:B------:R2:W3:Y:S01]  /*1520*/  SYNCS.PHASECHK.TRANS64.TRYWAIT P1, [R3+URZ], R0 ;  /* 0x00000000030075a7 */ /* 0x0004e2000802017f */
[----:B------:R-:W-:Y:S05]  /*1530*/  @!P0 BRA `(.L_x_20) ;  /* 0x0000000000048947 */ /* 0x000fea0003800000 */
[----:B------:R-:W-:Y:S01]  /*1540*/  BPT.TRAP 0x1 ;  /* 0x000000040000795c */ /* 0x000fe20000300000 */
.L_x_20:
[----:B---3--:R-:W-:Y:S05]  /*1550*/  @P1 BRA `(.L_x_21) ;  /* 0x0000000000081947 */ /* 0x008fea0003800000 */
[----:B------:R-:W3:Y:S02]  /*1560*/  SYNCS.PHASECHK.TRANS64.TRYWAIT P1, [R3+URZ], R0 ;  /* 0x00000000030075a7 */ /* 0x000ee4000802017f */
[----:B---3--:R-:W-:Y:S05]  /*1570*/  @!P1 BRA `(.L_x_22) ;  /* 0x000000ac00ec9947 */ /* 0x008fea0003800000 */
.L_x_21:
[----:B------:R-:W-:-:S04]  /*1580*/  UISETP.LT.AND UP0, UPT, UR40, 0x1, UPT ;  /* 0x000000012800788c */ /* 0x000fc8000bf01270 */
[----:B------:R-:W-:-:S06]  /*1590*/  USEL UR4, UR40, 0x1, UP0 ;  /* 0x0000000128047887 */ /* 0x000fcc0008000000 */
[----:B--23--:R-:W-:Y:S01]  /*15a0*/  IMAD.U32 R0, RZ, RZ, UR4 ;  /* 0x00000004ff007e24 */ /* 0x00cfe2000f8e00ff */
[----:B------:R-:W-:Y:S05]  /*15b0*/  WARPSYNC.ALL ;  /* 0x0000000000007948 */ /* 0x000fea0003800000 */
[----:B------:R-:W-:-:S04]  /*15c0*/  IADD3 R0, -R0, UR40, RZ ;  /* 0x0000002800007c10 */ /* 0x000fc8000fffe1ff */
[----:B------:R-:W-:Y:S02]  /*15d0*/  ISETP.GE.AND P1, PT, R0, 0x1, PT ;  /* 0x000000010000780c */ /* 0x000fe40003f26270 */
[----:B------:R-:W-:Y:S01]  /*15e0*/  R2UR UR4, R6 ;  /* 0x00000000060472ca */ /* 0x000fe200000e0000 */
[----:B------:R-:W-:Y:S01]  /*15f0*/  WARPGROUP.ARRIVE ;  /* 0x00000000000079c5 */ /* 0x000fe20000000000 */
[----:B------:R-:W-:Y:S01]  /*1600*/  UMOV UR9, 0x80000020 ;  /* 0x8000002000097882 */ /* 0x000fe20000000000 */
[----:B------:R-:W-:-:S10]  /*1610*/  UMOV UR11, 0x80000020 ;  /* 0x80000020000b7882 */ /* 0x000fd40000000000 */
[----:B------:R-:W-:-:S04]  /*1620*/  UIADD3 UR4, UR4, 0x24180, URZ ;  /* 0x0002418004047890 */ /* 0x000fc8000fffe03f */
[----:B------:R-:W-:-:S04]  /*1630*/  USHF.R.U32.HI UR4, URZ, 0x4, UR4 ;  /* 0x000000043f047899 */ /* 0x000fc80008011604 */
[----:B------:R-:W-:Y:S02]  /*1640*/  ULOP3.LUT UR5, UR4, 0x3fff, URZ, 0xc0, !UPT ;  /* 0x00003fff04057892 */ /* 0x000fe4000f8ec03f */
[----:B------:R-:W-:Y:S02]  /*1650*/  ULOP3.LUT UR4, UR41, 0x10000, URZ, 0xfc, !UPT ;  /* 0x0001000029047892 */ /* 0x000fe4000f8efc3f */
[----:B------:R-:W-:Y:S02]  /*1660*/  ULOP3.LUT UR5, UR5, 0x10000, URZ, 0xfc, !UPT ;  /* 0x0001000005057892 */ /* 0x000fe4000f8efc3f */
[----:B------:R-:W-:Y:S02]  /*1670*/  ULEA UR6, UR39, UR4, 0xa ;  /* 0x0000000427067291 */ /* 0x000fe4000f8e503f */
[----:B------:R-:W-:-:S05]  /*1680*/  ULEA UR7, UR39, UR5, 0x9 ;  /* 0x0000000527077291 */ /* 0x000fca000f8e483f */
[----:B------:R-:W-:Y:S02]  /*1690*/  UMOV UR8, UR6 ;  /* 0x0000000600087c82 */ /* 0x000fe40008000000 */
[----:B------:R-:W-:Y:S02]  /*16a0*/  UMOV UR10, UR7 ;  /* 0x00000007000a7c82 */ /* 0x000fe40008000000 */
[----:B------:R-:W-:Y:S01]  /*16b0*/  HGMMA.64x128x16.F32.BF16 R88, gdesc[UR8], RZ, !UPT, gsb0 ;  /* 0x01e00000085879f0 */ /* 0x000fe2000c0018ff */
[----:B------:R-:W-:Y:S01]  /*16c0*/  UIADD3 UR8, UR6, 0x200, URZ ;  /* 0x0000020006087890 */ /* 0x000fe2000fffe03f */
[----:B------:R-:W-:Y:S01]  /*16d0*/  UMOV UR9, 0x80000020 ;  /* 0x8000002000097882 */ /* 0x000fe20000000000 */
[----:B------:R-:W-:Y:S02]  /*16e0*/  WARPGROUP.DEPBAR.LE gsb0, 0x0 ;  /* 0x00008000000079c5 */ /* 0x000fe40000010000 */
[----:B------:R-:W-:-:S07]  /*16f0*/  WARPGROUP.ARRIVE ;  /* 0x00000000000079c5 */ /* 0x000fce0000000000 */
[----:B------:R-:W-:Y:S01]  /*1700*/  HGMMA.64x128x16.F32.BF16 R24, gdesc[UR8], RZ, !UPT, gsb0 ;  /* 0x01e00000081879f0 */ /* 0x000fe2000c0018ff */
[----:B------:R-:W-:Y:S02]  /*1710*/  UIADD3 UR8, UR6, 0x2, URZ ;  /* 0x0000000206087890 */ /* 0x000fe4000fffe03f */
[----:B------:R-:W-:Y:S01]  /*1720*/  UIADD3 UR10, UR7, 0x2, URZ ;  /* 0x00000002070a7890 */ /* 0x000fe2000fffe03f */
[----:B------:R-:W-:Y:S01]  /*1730*/  UMOV UR9, 0x80000020 ;  /* 0x8000002000097882 */ /* 0x000fe20000000000 */
[----:B------:R-:W-:Y:S01]  /*1740*/  UMOV UR11, 0x80000020 ;  /* 0x80000020000b7882 */ /* 0x000fe20000000000 */
[----:B------:R-:W-:Y:S02]  /*1750*/  WARPGROUP.DEPBAR.LE gsb0, 0x0 ;  /* 0x00008000000079c5 */ /* 0x000fe40000010000 */
[----:B------:R-:W-:-:S06]  /*1760*/  WARPGROUP.ARRIVE ;  /* 0x00000000000079c5 */ /* 0x000fcc0000000000 */
[----:B------:R-:W-:Y:S01]  /*1770*/  HGMMA.64x128x16.F32.BF16 R88, gdesc[UR8], R88, gsb0 ;  /* 0x01e00000085879f0 */ /* 0x000fe20008001858 */
[----:B------:R-:W-:Y:S01]  /*1780*/  UIADD3 UR8, UR6, 0x202, URZ ;  /* 0x0000020206087890 */ /* 0x000fe2000fffe03f */
[----:B------:R-:W-:Y:S01]  /*1790*/  UMOV UR9, 0x80000020 ;  /* 0x8000002000097882 */ /* 0x000fe20000000000 */
[----:B------:R-:W-:Y:S02]  /*17a0*/  WARPGROUP.DEPBAR.LE gsb0, 0x0 ;  /* 0x00008000000079c5 */ /* 0x000fe40000010000 */
[----:B------:R-:W-:-:S07]  /*17b0*/  WARPGROUP.ARRIVE ;  /* 0x00000000000079c5 */ /* 0x000fce0000000000 */
[----:B------:R-:W-:Y:S03]  /*17c0*/  HGMMA.64x128x16.F32.BF16 R24, gdesc[UR8], R24, gsb0 ;  /* 0x01e00000081879f0 */ /* 0x000fe60008001818 */
[----:B------:R-:W-:Y:S02]  /*17d0*/  WARPGROUP.DEPBAR.LE gsb0, 0x0 ;  /* 0x00008000000079c5 */ /* 0x000fe40000010000 */
[----:B------:R-:W-:Y:S05]  /*17e0*/  @!P1 BRA `(.L_x_23) ;  /* 0x0000000400149947 */ /* 0x000fea0003800000 */
[----:B------:R-:W-:Y:S02]  /*17f0*/  UIADD3 UR6, UR39, 0x1, URZ ;  /* 0x0000000127067890 */ /* 0x000fe4000fffe03f */
[----:B------:R-:W-:Y:S02]  /*1800*/  IMAD.U32 R3, RZ, RZ, UR39 ;  /* 0x00000027ff037e24 */ /* 0x000fe4000f8e00ff */
[----:B------:R-:W-:-:S04]  /*1810*/  UISETP.NE.AND UP0, UPT, UR6, 0x9, UPT ;  /* 0x000000090600788c */ /* 0x000fc8000bf05270 */
[----:B------:R-:W-:Y:S02]  /*1820*/  USEL UR7, URZ, 0x1, UP0 ;  /* 0x000000013f077887 */ /* 0x000fe40008000000 */
[----:B------:R-:W-:Y:S02]  /*1830*/  USEL UR6, UR6, URZ, UP0 ;  /* 0x0000003f06067287 */ /* 0x000fe40008000000 */
[----:B------:R-:W-:-:S06]  /*1840*/  ULOP3.LUT UR7, UR38, UR7, URZ, 0x3c, !UPT ;  /* 0x0000000726077292 */ /* 0x000fcc000f8e3c3f */
[----:B------:R-:W-:-:S07]  /*1850*/  IMAD.U32 R7, RZ, RZ, UR7 ;  /* 0x00000007ff077e24 */ /* 0x000fce000f8e00ff */
.L_x_30:
[----:B------:R-:W-:Y:S05]  /*1860*/  @!P0 BRA `(.L_x_24) ;  /* 0x0000000000048947 */ /* 0x000fea0003800000 */
[----:B------:R-:W-:Y:S01]  /*1870*/  BPT.TRAP 0x1 ;  /* 0x000000040000795c */ /* 0x000fe20000300000 */
.L_x_24:
[----:B------:R-:W2:Y:S01]  /*1880*/  S2UR UR8, SR_CgaCtaId ;  /* 0x00000000000879c3 */ /* 0x000ea20000008800 */
[----:B------:R-:W-:Y:S01]  /*1890*/  UMOV UR7, 0x400 ;  /* 0x0000040000077882 */ /* 0x000fe20000000000 */
[----:B01----:R-:W-:Y:S01]  /*18a0*/  IMAD.U32 R5, RZ, RZ, UR6 ;  /* 0x00000006ff057e24 */ /* 0x003fe2000f8e00ff */
[----:B------:R-:W-:Y:S01]  /*18b0*/  SHF.L.U32 R4, R7, 0x1f, RZ ;  /* 0x0000001f07047819 */ /* 0x000fe200000006ff */
[----:B--2---:R-:W-:-:S06]  /*18c0*/  ULEA UR7, UR8, UR7, 0x18 ;  /* 0x0000000708077291 */ /* 0x004fcc000f8ec03f */
[----:B------:R-:W-:-:S05]  /*18d0*/  MOV R6, UR7 ;  /* 0x0000000700067c02 */ /* 0x000fca0008000f00 */
[----:B------:R-:W-:-:S04]  /*18e0*/  IMAD R5, R5, 0x8, R6 ;  /* 0x0000000805057824 */ /* 0x000fc800078e0206 */
[----:B------:R0:W1:Y:S01]  /*18f0*/  SYNCS.PHASECHK.TRANS64.TRYWAIT P1, [R5+URZ], R4 ;  /* 0x00000004050075a7 */ /* 0x000062000802017f */
[----:B------:R-:W-:Y:S05]  /*1900*/  @!P0 BRA `(.L_x_25) ;  /* 0x0000000000048947 */ /* 0x000fea0003800000 */
[----:B------:R-:W-:Y:S01]  /*1910*/  BPT.TRAP 0x1 ;  /* 0x000000040000795c */ /* 0x000fe20000300000 */
.L_x_25:
[----:B-1----:R-:W-:Y:S05]  /*1920*/  @P1 BRA `(.L_x_26) ;  /* 0x0000000000081947 */ /* 0x002fea0003800000 */
[----:B------:R-:W1:Y:S02]  /*1930*/  SYNCS.PHASECHK.TRANS64.TRYWAIT P1, [R5+URZ], R4 ;  /* 0x00000004050075a7 */ /* 0x000e64000802017f */
[----:B-1----:R-:W-:Y:S05]  /*1940*/  @!P1 BRA `(.L_x_27) ;  /* 0x000000ac000c9947 */ /* 0x002fea0003800000 */
.L_x_26:
[----:B------:R-:W-:Y:S01]  /*1950*/  ULEA UR7, UR6, UR4, 0xa ;  /* 0x0000000406077291 */ /* 0x000fe2000f8e503f */
[----:B------:R-:W-:Y:S01]  /*1960*/  WARPGROUP.ARRIVE ;  /* 0x00000000000079c5 */ /* 0x000fe20000000000 */
[----:B------:R-:W-:Y:S01]  /*1970*/  ULEA UR12, UR6, UR5, 0x9 ;  /* 0x00000005060c7291 */ /* 0x000fe2000f8e483f */
[----:B------:R-:W-:Y:S01]  /*1980*/  UMOV UR9, 0x80000020 ;  /* 0x8000002000097882 */ /* 0x000fe20000000000 */
[----:B------:R-:W-:-:S03]  /*1990*/  UMOV UR11, 0x80000020 ;  /* 0x80000020000b7882 */ /* 0x000fc60000000000 */
[----:B------:R-:W-:Y:S02]  /*19a0*/  UMOV UR8, UR7 ;  /* 0x0000000700087c82 */ /* 0x000fe40008000000 */
[----:B------:R-:W-:Y:S02]  /*19b0*/  UMOV UR10, UR12 ;  /* 0x0000000c000a7c82 */ /* 0x000fe40008000000 */
[----:B------:R-:W-:Y:S01]  /*19c0*/  HGMMA.64x128x16.F32.BF16 R88, gdesc[UR8], R88, gsb0 ;  /* 0x01e00000085879f0 */ /* 0x000fe20008001858 */
[----:B------:R-:W-:Y:S01]  /*19d0*/  UIADD3 UR8, UR7, 0x200, URZ ;  /* 0x0000020007087890 */ /* 0x000fe2000fffe03f */
[----:B------:R-:W-:Y:S01]  /*19e0*/  UMOV UR9, 0x80000020 ;  /* 0x8000002000097882 */ /* 0x000fe20000000000 */
[----:B------:R-:W-:Y:S02]  /*19f0*/  WARPGROUP.DEPBAR.LE gsb0, 0x0 ;  /* 0x00008000000079c5 */ /* 0x000fe40000010000 */
[----:B------:R-:W-:-:S07]  /*1a00*/  WARPGROUP.ARRIVE ;  /* 0x00000000000079c5 */ /* 0x000fce0000000000 */
[----:B------:R-:W-:Y:S01]  /*1a10*/  HGMMA.64x128x16.F32.BF16 R24, gdesc[UR8], R24, gsb0 ;  /* 0x01e00000081879f0 */ /* 0x000fe20008001818 */
        /* <DEDUP_REMOVED lines=14> */
[----:B------:R-:W-:Y:S01]  /*1b00*/  BPT.TRAP 0x1 ;  /* 0x000000040000795c */ /* 0x000fe20000300000 */
.L_x_28:
[----:B------:R-:W-:-:S13]  /*1b10*/  ISETP.NE.AND P1, PT, R156, RZ, PT ;  /* 0x000000ff9c00720c */ /* 0x000fda0003f25270 */
[----:B01----:R-:W-:-:S04]  /*1b20*/  @P1 IMAD R4, R3, 0x8, R6 ;  /* 0x0000000803041824 */ /* 0x003fc800078e0206 */
[----:B------:R-:W-:-:S05]  /*1b30*/  @P1 VIADD R5, R4, 0x48 ;  /* 0x0000004804051836 */ /* 0x000fca0000000000 */
[----:B------:R-:W-:-:S04]  /*1b40*/  @P1 PRMT R5, R22, 0x654, R5 ;  /* 0x0000065416051816 */ /* 0x000fc80000000005 */
[----:B------:R0:W-:Y:S01]  /*1b50*/  @P1 SYNCS.ARRIVE.TRANS64.RED.A1T0 RZ, [R5+URZ], RZ ;  /* 0x000000ff05ff19a7 */ /* 0x0001e2000810043f */
[----:B------:R-:W-:-:S13]  /*1b60*/  ISETP.GT.U32.AND P1, PT, R19, 0x1, PT ;  /* 0x000000011300780c */ /* 0x000fda0003f24070 */
[----:B0-----:R-:W-:Y:S05]  /*1b70*/  @P1 BRA `(.L_x_29) ;  /* 0x0000000000041947 */ /* 0x001fea0003800000 */
[----:B------:R-:W-:Y:S01]  /*1b80*/  BPT.TRAP 0x1 ;  /* 0x000000040000795c */ /* 0x000fe20000300000 */
.L_x_29:
[----:B------:R-:W-:Y:S01]  /*1b90*/  UIADD3 UR6, UR6, 0x1, URZ ;  /* 0x0000000106067890 */ /* 0x000fe2000fffe03f */
[C---:B------:R-:W-:Y:S01]  /*1ba0*/  ISETP.GT.AND P2, PT, R0.reuse, 0x1, PT ;  /* 0x000000010000780c */ /* 0x040fe20003f44270 */
[----:B------:R-:W-:Y:S02]  /*1bb0*/  VIADD R3, R3, 0x1 ;  /* 0x0000000103037836 */ /* 0x000fe40000000000 */
[----:B------:R-:W-:Y:S01]  /*1bc0*/  UISETP.NE.AND UP0, UPT, UR6, 0x9, UPT ;  /* 0x000000090600788c */ /* 0x000fe2000bf05270 */
[----:B------:R-:W-:Y:S02]  /*1bd0*/  VIADD R0, R0, 0xffffffff ;  /* 0xffffffff00007836 */ /* 0x000fe40000000000 */
[C---:B------:R-:W-:Y:S01]  /*1be0*/  ISETP.NE.AND P1, PT, R3.reuse, 0x9, PT ;  /* 0x000000090300780c */ /* 0x040fe20003f25270 */
[----:B------:R-:W-:Y:S02]  /*1bf0*/  USEL UR7, URZ, 0x1, UP0 ;  /* 0x000000013f077887 */ /* 0x000fe40008000000 */
[----:B------:R-:W-:Y:S01]  /*1c00*/  USEL UR6, UR6, URZ, UP0 ;  /* 0x0000003f06067287 */ /* 0x000fe20008000000 */
[----:B------:R-:W-:-:S03]  /*1c10*/  SEL R3, R3, RZ, P1 ;  /* 0x000000ff03037207 */ /* 0x000fc60000800000 */
[----:B------:R-:W-:Y:S01]  /*1c20*/  LOP3.LUT R7, R7, UR7, RZ, 0x3c, !PT ;  /* 0x0000000707077c12 */ /* 0x000fe2000f8e3cff */
[----:B------:R-:W-:Y:S07]  /*1c30*/  @P2 BRA `(.L_x_30) ;  /* 0xfffffffc00082947 */ /* 0x000fee000383ffff */
.L_x_23:
[----:B------:R-:W2:Y:S02]  /*1c40*/  LDC R0, c[0x0][0x28c] ;  /* 0x0000a300ff007b82 */ /* 0x000ea40000000800 */
[----:B--2---:R-:W-:-:S13]  /*1c50*/  ISETP.GE.AND P1, PT, R0, 0x1, PT ;  /* 0x000000010000780c */ /* 0x004fda0003f26270 */
[----:B------:R-:W-:Y:S05]  /*1c60*/  @!P1 BRA `(.L_x_31) ;  /* 0x0000000000509947 */ /* 0x000fea0003800000 */
[----:B------:R-:W-:Y:S05]  /*1c70*/  @!P0 BRA `(.L_x_32) ;  /* 0x0000000000048947 */ /* 0x000fea0003800000 */
[----:B------:R-:W-:Y:S01]  /*1c80*/  BPT.TRAP 0x1 ;  /* 0x000000040000795c */ /* 0x000fe20000300000 */
.L_x_32:
[----:B------:R-:W-:Y:S01]  /*1c90*/  ISETP.NE.AND P1, PT, R156, RZ, PT ;  /* 0x000000ff9c00720c */ /* 0x000fe20003f25270 */
[----:B------:R-:W-:Y:S01]  /*1ca0*/  BSSY B0, `(.L_x_33) ;  /* 0x000000e000007945 */ /* 0x000fe20003800000 */
[----:B------:R-:W-:-:S11]  /*1cb0*/  ISETP.GT.U32.AND P0, PT, R19, 0x1, PT ;  /* 0x000000011300780c */ /* 0x000fd60003f04070 */
[----:B------:R-:W-:Y:S05]  /*1cc0*/  @!P1 BRA `(.L_x_34) ;  /* 0x00000000002c9947 */ /* 0x000fea0003800000 */
[----:B------:R-:W-:-:S04]  /*1cd0*/  UISETP.LT.AND UP0, UPT, UR40, 0x1, UPT ;  /* 0x000000012800788c */ /* 0x000fc8000bf01270 */
[----:B------:R-:W-:-:S04]  /*1ce0*/  USEL UR6, UR40, 0x1, UP0 ;  /* 0x0000000128067887 */ /* 0x000fc80008000000 */
[----:B------:R-:W-:-:S04]  /*1cf0*/  UIADD3 UR6, UR39, UR40, -UR6 ;  /* 0x0000002827067290 */ /* 0x000fc8000fffe806 */
[----:B------:R-:W-:-:S04]  /*1d00*/  UIMAD.WIDE.U32 UR4, UR6, 0x38e38e39, URZ ;  /* 0x38e38e39060478a5 */ /* 0x000fc8000f8e003f */
[----:B------:R-:W-:-:S04]  /*1d10*/  USHF.R.U32.HI UR4, URZ, 0x1, UR5 ;  /* 0x000000013f047899 */ /* 0x000fc80008011605 */
[----:B------:R-:W-:-:S06]  /*1d20*/  UIMAD UR6, UR4, -0x9, UR6 ;  /* 0xfffffff7040678a4 */ /* 0x000fcc000f8e0206 */
[----:B------:R-:W-:-:S04]  /*1d30*/  IMAD.U32 R3, RZ, RZ, UR6 ;  /* 0x00000006ff037e24 */ /* 0x000fc8000f8e00ff */
[----:B------:R-:W-:-:S04]  /*1d40*/  IMAD R0, R3, 0x8, R6 ;  /* 0x0000000803007824 */ /* 0x000fc800078e0206 */
[----:B------:R-:W-:-:S05]  /*1d50*/  VIADD R3, R0, 0x48 ;  /* 0x0000004800037836 */ /* 0x000fca0000000000 */
[----:B------:R-:W-:-:S04]  /*1d60*/  PRMT R3, R22, 0x654, R3 ;  /* 0x0000065416037816 */ /* 0x000fc80000000003 */
[----:B------:R2:W-:Y:S03]  /*1d70*/  SYNCS.ARRIVE.TRANS64.RED.A1T0 RZ, [R3+URZ], RZ ;  /* 0x000000ff03ff79a7 */ /* 0x0005e6000810043f */
.L_x_34:
[----:B------:R-:W-:Y:S05]  /*1d80*/  BSYNC B0 ;  /* 0x0000000000007941 */ /* 0x000fea0003800000 */
.L_x_33:
[----:B------:R-:W-:Y:S05]  /*1d90*/  @P0 BRA `(.L_x_31) ;  /* 0x0000000000040947 */ /* 0x000fea0003800000 */
[----:B------:R-:W-:Y:S01]  /*1da0*/  BPT.TRAP 0x1 ;  /* 0x000000040000795c */ /* 0x000fe20000300000 */
.L_x_31:
[----:B------:R-:W3:Y:S01]  /*1db0*/  LDC R6, c[0x0][0x288] ;  /* 0x0000a200ff067b82 */ /* 0x000ee20000000800 */
[--C-:B------:R-:W-:Y:S01]  /*1dc0*/  SHF.R.U32.HI R0, RZ, 0x2, R18.reuse ;  /* 0x00000002ff007819 */ /* 0x100fe20000011612 */
[----:B------:R-:W-:Y:S01]  /*1dd0*/  UIADD3 UR39, UR40, UR39, URZ ;  /* 0x0000002728277290 */ /* 0x000fe2000fffe03f */
[----:B01----:R-:W-:Y:S01]  /*1de0*/  SHF.R.U32.HI R5, RZ, 0x7, R18 ;  /* 0x00000007ff057819 */ /* 0x003fe20000011612 */
[----:B------:R-:W-:Y:S01]  /*1df0*/  ULDC UR7, c[0x0][0x284] ;  /* 0x0000a10000077ab9 */ /* 0x000fe20000000800 */
[----:B--2---:R-:W-:Y:S01]  /*1e00*/  LOP3.LUT R3, R0, 0x7, RZ, 0xc0, !PT ;  /* 0x0000000700037812 */ /* 0x004fe200078ec0ff */
[----:B------:R-:W-:Y:S01]  /*1e10*/  UISETP.GT.U32.AND UP0, UPT, UR39, 0x8, UPT ;  /* 0x000000082700788c */ /* 0x000fe2000bf04070 */
[----:B------:R-:W-:Y:S01]  /*1e20*/  LOP3.LUT R0, R5, 0x1, RZ, 0xc0, !PT ;  /* 0x0000000105007812 */ /* 0x000fe200078ec0ff */
[----:B------:R-:W-:Y:S01]  /*1e30*/  UISETP.GE.U32.AND UP1, UPT, UR40, 0x9, UPT ;  /* 0x000000092800788c */ /* 0x000fe2000bf26070 */
[----:B------:R-:W-:Y:S01]  /*1e40*/  LOP3.LUT R4, R18, 0x60, RZ, 0xc0, !PT ;  /* 0x0000006012047812 */ /* 0x000fe200078ec0ff */
[----:B------:R-:W-:Y:S01]  /*1e50*/  UISETP.LT.U32.AND UP0, UPT, UR40, 0x9, UP0 ;  /* 0x000000092800788c */ /* 0x000fe20008701070 */
[----:B------:R-:W-:Y:S01]  /*1e60*/  SHF.R.S32.HI R15, RZ, 0x1f, R23 ;  /* 0x0000001fff0f7819 */ /* 0x000fe20000011417 */
[----:B------:R-:W-:Y:S01]  /*1e70*/  IMAD.SHL.U32 R10, R0, 0x40, RZ ;  /* 0x00000040000a7824 */ /* 0x000fe200078e00ff */
[----:B------:R-:W-:Y:S01]  /*1e80*/  SHF.R.U32.HI R8, RZ, 0x1, R4 ;  /* 0x00000001ff087819 */ /* 0x000fe20000011604 */
[----:B------:R-:W-:Y:S01]  /*1e90*/  ULDC.64 UR8, c[0x0][0x5d0] ;  /* 0x0001740000087ab9 */ /* 0x000fe20000000a00 */
[----:B------:R-:W-:Y:S01]  /*1ea0*/  LOP3.LUT R4, R18, 0x3, RZ, 0xc0, !PT ;  /* 0x0000000312047812 */ /* 0x000fe200078ec0ff */
[----:B------:R-:W-:Y:S01]  /*1eb0*/  UIMAD.WIDE.U32 UR4, UR39, 0x38e38e39, URZ ;  /* 0x38e38e39270478a5 */ /* 0x000fe2000f8e003f */
[--C-:B------:R-:W-:Y:S01]  /*1ec0*/  IADD3 R5, RZ, -R8, -R3.reuse ;  /* 0x80000008ff057210 */ /* 0x100fe20007ffe803 */
[----:B------:R-:W-:Y:S01]  /*1ed0*/  USEL UR6, URZ, 0x1, !UP0 ;  /* 0x000000013f067887 */ /* 0x000fe2000c000000 */
[----:B------:R-:W-:Y:S01]  /*1ee0*/  LOP3.LUT R165, R10, 0x40, R3, 0xe2, !PT ;  /* 0x000000400aa57812 */ /* 0x000fe200078ee203 */
[----:B------:R-:W-:Y:S01]  /*1ef0*/  IMAD.SHL.U32 R3, R153, 0x80, RZ ;  /* 0x0000008099037824 */ /* 0x000fe200078e00ff */
[----:B------:R-:W-:Y:S01]  /*1f00*/  USHF.R.U32.HI UR4, URZ, 0x1, UR5 ;  /* 0x000000013f047899 */ /* 0x000fe20008011605 */
[----:B------:R-:W-:Y:S01]  /*1f10*/  IMAD R157, R0, -0x40, R5 ;  /* 0xffffffc0009d7824 */ /* 0x000fe200078e0205 */
[----:B------:R-:W-:Y:S01]  /*1f20*/  ULOP3.LUT UR38, UR38, UR6, URZ, 0x3c, !UPT ;  /* 0x0000000626267292 */ /* 0x000fe2000f8e3c3f */
[----:B------:R-:W-:Y:S01]  /*1f30*/  IMAD.SHL.U32 R0, R152, 0x100, RZ ;  /* 0x0000010098007824 */ /* 0x000fe200078e00ff */
[----:B---3--:R-:W-:Y:S01]  /*1f40*/  ISETP.GE.AND P0, PT, R3, R6, PT ;  /* 0x000000060300720c */ /* 0x008fe20003f06270 */
[----:B------:R-:W-:Y:S01]  /*1f50*/  IMAD R10, R4, -0x2, R6 ;  /* 0xfffffffe040a7824 */ /* 0x000fe200078e0206 */
[----:B------:R-:W-:Y:S01]  /*1f60*/  UIMAD UR39, UR4, -0x9, UR39 ;  /* 0xfffffff7042778a4 */ /* 0x000fe2000f8e0227 */
[----:B------:R-:W-:Y:S01]  /*1f70*/  IMAD.SHL.U32 R6, R18, 0x2, RZ ;  /* 0x0000000212067824 */ /* 0x000fe200078e00ff */
[----:B------:R-:W-:Y:S01]  /*1f80*/  ISETP.GE.OR P0, PT, R0, UR7, P0 ;  /* 0x0000000700007c0c */ /* 0x000fe20008706670 */
[----:B------:R-:W-:Y:S01]  /*1f90*/  IMAD R4, R15, UR8, RZ ;  /* 0x000000080f047c24 */ /* 0x000fe2000f8e02ff */
[----:B------:R-:W-:Y:S01]  /*1fa0*/  @UP1 ULOP3.LUT UR38, UR38, 0x1, UR4, 0x78, !UPT ;  /* 0x0000000126261892 */ /* 0x000fe2000f8e7804 */
[----:B------:R-:W-:Y:S01]  /*1fb0*/  IMAD.WIDE R152, R152, 0x100, RZ ;  /* 0x0000010098987825 */ /* 0x000fe200078e02ff */
[----:B------:R-:W-:-:S02]  /*1fc0*/  LOP3.LUT R6, R3, 0x6, R6, 0xf8, !PT ;  /* 0x0000000603067812 */ /* 0x000fc400078ef806 */
[----:B------:R-:W-:Y:S01]  /*1fd0*/  IADD3 R157, -R0, UR7, R157 ;  /* 0x00000007009d7c10 */ /* 0x000fe2000fffe19d */
[----:B------:R-:W-:Y:S01]  /*1fe0*/  IMAD R9, R23, UR9, R4 ;  /* 0x0000000917097c24 */ /* 0x000fe2000f8e0204 */
[----:B------:R-:W-:Y:S02]  /*1ff0*/  SHF.R.S32.HI R7, RZ, 0x1f, R6 ;  /* 0x0000001fff077819 */ /* 0x000fe40000011406 */
[----:B------:R-:W-:Y:S02]  /*2000*/  LOP3.LUT R165, R152, R165, R8, 0xfe, !PT ;  /* 0x000000a598a57212 */ /* 0x000fe400078efe08 */
[----:B------:R-:W-:Y:S01]  /*2010*/  IADD3 R0, -R3, R10, RZ ;  /* 0x0000000a03007210 */ /* 0x000fe20007ffe1ff */
[----:B------:R-:W-:-:S04]  /*2020*/  IMAD.WIDE.U32 R4, R23, UR8, R6 ;  /* 0x0000000817047c25 */ /* 0x000fc8000f8e0006 */
[----:B------:R-:W-:Y:S02]  /*2030*/  IMAD.IADD R9, R5, 0x1, R9 ;  /* 0x0000000105097824 */ /* 0x000fe400078e0209 */
[----:B------:R-:W-:Y:S02]  /*2040*/  IMAD.MOV.U32 R3, RZ, RZ, -0x1 ;  /* 0xffffffffff037424 */ /* 0x000fe400078e00ff */
[----:B------:R-:W-:Y:S01]  /*2050*/  IMAD.MOV.U32 R8, RZ, RZ, R4 ;  /* 0x000000ffff087224 */ /* 0x000fe200078e0004 */
[----:B------:R-:W-:Y:S06]  /*2060*/  @P0 BRA `(.L_x_35) ;  /* 0x0000008400700947 */ /* 0x000fec0003800000 */
[----:B------:R-:W0:Y:S01]  /*2070*/  LDC.64 R4, c[0x0][0x5c8] ;  /* 0x00017200ff047b82 */ /* 0x000e220000000a00 */
[----:B-----5:R-:W-:Y:S01]  /*2080*/  FSETP.NEU.AND P1, PT, R155, RZ, PT ;  /* 0x000000ff9b00720b */ /* 0x020fe20003f2d000 */
[----:B------:R-:W-:Y:S01]  /*2090*/  BSSY B0, `(.L_x_35) ;  /* 0x0000859000007945 */ /* 0x000fe20003800000 */
[----:B------:R-:W-:-:S04]  /*20a0*/  ISETP.GT.AND P2, PT, R157, RZ, PT ;  /* 0x000000ff9d00720c */ /* 0x000fc80003f44270 */
[----:B------:R-:W-:Y:S01]  /*20b0*/  ISETP.GT.AND P0, PT, R0, RZ, P2 ;  /* 0x000000ff0000720c */ /* 0x000fe20001704270 */
[-C--:B0-----:R-:W-:Y:S02]  /*20c0*/  IMAD R10, R153, R4.reuse, RZ ;  /* 0x00000004990a7224 */ /* 0x081fe400078e02ff */
[----:B------:R-:W-:-:S04]  /*20d0*/  IMAD.WIDE.U32 R166, R165, R4, R8 ;  /* 0x00000004a5a67225 */ /* 0x000fc800078e0008 */
[----:B------:R-:W-:-:S04]  /*20e0*/  IMAD R9, R165, R5, R10 ;  /* 0x00000005a5097224 */ /* 0x000fc800078e020a */
[----:B------:R-:W-:Y:S01]  /*20f0*/  IMAD.IADD R171, R167, 0x1, R9 ;  /* 0x00000001a7ab7824 */ /* 0x000fe200078e0209 */
[----:B------:R-:W-:Y:S06]  /*2100*/  @!P1 BRA `(.L_x_36) ;  /* 0x0000006000209947 */ /* 0x000fec0003800000 */
[----:B------:R-:W0:Y:S01]  /*2110*/  LDC.64 R10, c[0x0][0x5b8] ;  /* 0x00016e00ff0a7b82 */ /* 0x000e220000000a00 */
[----:B------:R-:W-:-:S07]  /*2120*/  ULDC.64 UR4, c[0x0][0x5c0] ;  /* 0x0001700000047ab9 */ /* 0x000fce0000000a00 */
[----:B------:R-:W1:Y:S08]  /*2130*/  LDC.64 R12, c[0x0][0x5b0] ;  /* 0x00016c00ff0c7b82 */ /* 0x000e700000000a00 */
[----:B------:R-:W2:Y:S01]  /*2140*/  LDC.64 R8, c[0x0][0x5a8] ;  /* 0x00016a00ff087b82 */ /* 0x000ea20000000a00 */
[----:B0-----:R-:W-:-:S04]  /*2150*/  IMAD R14, R15, R10, RZ ;  /* 0x0000000a0f0e7224 */ /* 0x001fc800078e02ff */
[C---:B------:R-:W-:Y:S02]  /*2160*/  IMAD R11, R23.reuse, R11, R14 ;  /* 0x0000000b170b7224 */ /* 0x040fe400078e020e */
[----:B------:R-:W-:-:S04]  /*2170*/  IMAD.WIDE.U32 R14, R23, R10, R6 ;  /* 0x0000000a170e7225 */ /* 0x000fc800078e0006 */
[----:B-1----:R-:W-:Y:S02]  /*2180*/  IMAD R20, R153, R12, RZ ;  /* 0x0000000c99147224 */ /* 0x002fe400078e02ff */
[----:B------:R-:W-:Y:S02]  /*2190*/  IMAD.IADD R21, R15, 0x1, R11 ;  /* 0x000000010f157824 */ /* 0x000fe400078e020b */
[----:B------:R-:W-:Y:S02]  /*21a0*/  IMAD R169, R165, R13, R20 ;  /* 0x0000000da5a97224 */ /* 0x000fe400078e0214 */
[----:B------:R-:W-:-:S04]  /*21b0*/  IMAD.MOV.U32 R20, RZ, RZ, R14 ;  /* 0x000000ffff147224 */ /* 0x000fc800078e000e */
[----:B------:R-:W-:-:S04]  /*21c0*/  IMAD.WIDE.U32 R158, R165, R12, R20 ;  /* 0x0000000ca59e7225 */ /* 0x000fc800078e0014 */
[----:B------:R-:W-:Y:S01]  /*21d0*/  IMAD.IADD R159, R159, 0x1, R169 ;  /* 0x000000019f9f7824 */ /* 0x000fe200078e02a9 */
[----:B--2---:R-:W-:-:S04]  /*21e0*/  LEA R160, P1, R158, R8, 0x1 ;  /* 0x000000089ea07211 */ /* 0x004fc800078208ff */
[----:B------:R-:W-:-:S05]  /*21f0*/  LEA.HI.X R161, R158, R9, R159, 0x1, P1 ;  /* 0x000000099ea17211 */ /* 0x000fca00008f0c9f */
[----:B------:R-:W2:Y:S01]  /*2200*/  @P0 LDG.E.LTC128B.U16 R167, desc[UR36][R160.64] ;  /* 0x00000024a0a70981 */ /* 0x000ea2000c1e1520 */
[----:B------:R-:W-:Y:S01]  /*2210*/  IMAD.WIDE.U32 R162, R165, R12, R6 ;  /* 0x0000000ca5a27225 */ /* 0x000fe200078e0006 */
[----:B------:R-:W-:Y:S01]  /*2220*/  ISETP.GT.AND P3, PT, R0, 0x1, P2 ;  /* 0x000000010000780c */ /* 0x000fe20001764270 */
[----:B------:R-:W-:Y:S02]  /*2230*/  BSSY B1, `(.L_x_37) ;  /* 0x0000013000017945 */ /* 0x000fe40003800000 */
[----:B------:R-:W-:Y:S02]  /*2240*/  IMAD.IADD R163, R169, 0x1, R163 ;  /* 0x00000001a9a37824 */ /* 0x000fe400078e02a3 */
[----:B------:R-:W-:-:S04]  /*2250*/  IMAD.WIDE.U32 R162, R23, R10, R162 ;  /* 0x0000000a17a27225 */ /* 0x000fc800078e00a2 */
[----:B--2---:R-:W-:-:S04]  /*2260*/  IMAD.U32 R158, R167, 0x10000, RZ ;  /* 0x00010000a79e7824 */ /* 0x004fc800078e00ff */
[----:B------:R-:W-:Y:S01]  /*2270*/  FMUL R159, R158, R155 ;  /* 0x0000009b9e9f7220 */ /* 0x000fe20000400000 */
[----:B------:R-:W-:-:S03]  /*2280*/  LEA R158, P1, R166, UR4, 0x1 ;  /* 0x00000004a69e7c11 */ /* 0x000fc6000f8208ff */
[----:B------:R-:W-:Y:S01]  /*2290*/  FFMA R159, R88, R154, R159 ;  /* 0x0000009a589f7223 */ /* 0x000fe2000000009f */
[----:B------:R-:W-:-:S04]  /*22a0*/  IMAD.IADD R88, R11, 0x1, R163 ;  /* 0x000000010b587824 */ /* 0x000fc800078e02a3 */
[----:B------:R-:W-:Y:S02]  /*22b0*/  F2FP.BF16.F32.PACK_AB R161, RZ, R159 ;  /* 0x0000009fffa1723e */ /* 0x000fe400000010ff */
[----:B------:R-:W-:Y:S02]  /*22c0*/  LEA.HI.X R159, R166, UR5, R171, 0x1, P1 ;  /* 0x00000005a69f7c11 */ /* 0x000fe400088f0cab */
[----:B------:R-:W-:Y:S02]  /*22d0*/  PRMT R163, R161, 0x7610, R163 ;  /* 0x00007610a1a37816 */ /* 0x000fe400000000a3 */
[----:B------:R-:W-:-:S03]  /*22e0*/  LEA R160, P1, R162, R8, 0x1 ;  /* 0x00000008a2a07211 */ /* 0x000fc600078208ff */
[----:B------:R0:W-:Y:S01]  /*22f0*/  @P0 STG.E.U16 desc[UR36][R158.64], R163 ;  /* 0x000000a39e000986 */ /* 0x0001e2000c101524 */
[--C-:B------:R-:W-:Y:S01]  /*2300*/  LEA.HI.X R161, R162, R9, R88.reuse, 0x1, P1 ;  /* 0x00000009a2a17211 */ /* 0x100fe200008f0c58 */
[C---:B------:R-:W-:Y:S01]  /*2310*/  IMAD.SHL.U32 R162, R12.reuse, 0x8, RZ ;  /* 0x000000080ca27824 */ /* 0x040fe200078e00ff */
[----:B------:R-:W-:Y:S02]  /*2320*/  PRMT R88, R167, 0x7610, R88 ;  /* 0x00007610a7587816 */ /* 0x000fe40000000058 */
[----:B0-----:R-:W-:Y:S01]  /*2330*/  SHF.L.U64.HI R163, R12, 0x3, R13 ;  /* 0x000000030ca37819 */ /* 0x001fe2000001020d */
[----:B------:R-:W-:Y:S06]  /*2340*/  @!P3 BRA `(.L_x_38) ;  /* 0x000000000004b947 */ /* 0x000fec0003800000 */
[----:B------:R0:W5:Y:S02]  /*2350*/  LDG.E.LTC128B.U16 R88, desc[UR36][R160.64+0x2] ;  /* 0x00000224a0587981 */ /* 0x000164000c1e1520 */
.L_x_38:
[----:B------:R-:W-:Y:S05]  /*2360*/  BSYNC B1 ;  /* 0x0000000000017941 */ /* 0x000fea0003800000 */
.L_x_37:
[----:B-----5:R-:W-:Y:S01]  /*2370*/  IMAD.U32 R168, R88, 0x10000, RZ ;  /* 0x0001000058a87824 */ /* 0x020fe200078e00ff */
[----:B------:R-:W-:Y:S01]  /*2380*/  ISETP.GT.AND P0, PT, R157, 0x8, PT ;  /* 0x000000089d00780c */ /* 0x000fe20003f04270 */
[----:B------:R-:W-:-:S04]  /*2390*/  IMAD.WIDE.U32 R166, R165, R12, R162 ;  /* 0x0000000ca5a67225 */ /* 0x000fc800078e00a2 */
[----:B------:R-:W-:Y:S01]  /*23a0*/  FMUL R168, R168, R155 ;  /* 0x0000009ba8a87220 */ /* 0x000fe20000400000 */
[----:B------:R-:W-:Y:S01]  /*23b0*/  ISETP.GT.AND P1, PT, R0, RZ, P0 ;  /* 0x000000ff0000720c */ /* 0x000fe20000724270 */
[----:B------:R-:W-:Y:S02]  /*23c0*/  IMAD.IADD R169, R169, 0x1, R167 ;  /* 0x00000001a9a97824 */ /* 0x000fe400078e02a7 */
[----:B------:R-:W-:Y:S01]  /*23d0*/  FFMA R168, R89, R154, R168 ;  /* 0x0000009a59a87223 */ /* 0x000fe200000000a8 */
[----:B------:R-:W-:-:S04]  /*23e0*/  IADD3 R89, P4, R14, R166, RZ ;  /* 0x000000a60e597210 */ /* 0x000fc80007f9e0ff */
[----:B------:R-:W-:Y:S01]  /*23f0*/  F2FP.BF16.F32.PACK_AB R168, RZ, R168 ;  /* 0x000000a8ffa8723e */ /* 0x000fe200000010ff */
[----:B------:R-:W-:Y:S01]  /*2400*/  IMAD.X R172, R169, 0x1, R21, P4 ;  /* 0x00000001a9ac7824 */ /* 0x000fe200020e0615 */
[C---:B------:R-:W-:Y:S02]  /*2410*/  LEA R170, P4, R89.reuse, R8, 0x1 ;  /* 0x0000000859aa7211 */ /* 0x040fe400078808ff */
[----:B------:R-:W-:Y:S02]  /*2420*/  PRMT R167, R168, 0x7610, R167 ;  /* 0x00007610a8a77816 */ /* 0x000fe400000000a7 */
[----:B------:R-:W-:Y:S02]  /*2430*/  PRMT R168, R88, 0x7610, R168 ;  /* 0x0000761058a87816 */ /* 0x000fe400000000a8 */
[----:B------:R-:W-:Y:S01]  /*2440*/  LEA.HI.X R171, R89, R9, R172, 0x1, P4 ;  /* 0x0000000959ab7211 */ /* 0x000fe200020f0cac */
[----:B------:R1:W-:Y:S04]  /*2450*/  @P3 STG.E.U16 desc[UR36][R158.64+0x2], R167 ;  /* 0x000002a79e003986 */ /* 0x0003e8000c101524 */
[----:B------:R2:W3:Y:S01]  /*2460*/  @P1 LDG.E.LTC128B.U16 R168, desc[UR36][R170.64] ;  /* 0x00000024aaa81981 */ /* 0x0004e2000c1e1520 */
[----:B------:R-:W-:Y:S01]  /*2470*/  IADD3 R166, P3, R6, R166, RZ ;  /* 0x000000a606a67210 */ /* 0x000fe20007f7e0ff */
[----:B------:R-:W-:Y:S03]  /*2480*/  BSSY B1, `(.L_x_39) ;  /* 0x0000012000017945 */ /* 0x000fe60003800000 */
[----:B-1----:R-:W-:Y:S01]  /*2490*/  IADD3.X R167, R7, R169, RZ, P3, !PT ;  /* 0x000000a907a77210 */ /* 0x002fe20001ffe4ff */
[----:B------:R-:W-:-:S02]  /*24a0*/  IMAD.SHL.U32 R169, R4, 0x10, RZ ;  /* 0x0000001004a97824 */ /* 0x000fc400078e00ff */
[----:B------:R-:W-:-:S03]  /*24b0*/  IMAD.WIDE.U32 R166, R23, R10, R166 ;  /* 0x0000000a17a67225 */ /* 0x000fc600078e00a6 */
[----:B--2---:R-:W-:Y:S01]  /*24c0*/  IADD3 R170, P3, R169, R158, RZ ;  /* 0x0000009ea9aa7210 */ /* 0x004fe20007f7e0ff */
[----:B------:R-:W-:Y:S01]  /*24d0*/  IMAD.IADD R172, R11, 0x1, R167 ;  /* 0x000000010bac7824 */ /* 0x000fe200078e02a7 */
[----:B------:R-:W-:-:S05]  /*24e0*/  SHF.L.U64.HI R167, R4, 0x4, R5 ;  /* 0x0000000404a77819 */ /* 0x000fca0000010205 */
[----:B------:R-:W-:Y:S02]  /*24f0*/  IMAD.X R171, R167, 0x1, R159, P3 ;  /* 0x00000001a7ab7824 */ /* 0x000fe400018e069f */
[----:B---3--:R-:W-:-:S04]  /*2500*/  IMAD.U32 R88, R168, 0x10000, RZ ;  /* 0x00010000a8587824 */ /* 0x008fc800078e00ff */
[----:B------:R-:W-:Y:S01]  /*2510*/  FMUL R89, R88, R155 ;  /* 0x0000009b58597220 */ /* 0x000fe20000400000 */
[----:B------:R-:W-:-:S03]  /*2520*/  LEA R88, P4, R166, R8, 0x1 ;  /* 0x00000008a6587211 */ /* 0x000fc600078808ff */
[----:B------:R-:W-:Y:S01]  /*2530*/  FFMA R90, R90, R154, R89 ;  /* 0x0000009a5a5a7223 */ /* 0x000fe20000000059 */
[----:B------:R-:W-:Y:S02]  /*2540*/  LEA.HI.X R89, R166, R9, R172, 0x1, P4 ;  /* 0x00000009a6597211 */ /* 0x000fe400020f0cac */
[----:B------:R-:W-:Y:S02]  /*2550*/  ISETP.GT.AND P4, PT, R0, 0x1, P0 ;  /* 0x000000010000780c */ /* 0x000fe40000784270 */
[----:B------:R-:W-:-:S05]  /*2560*/  F2FP.BF16.F32.PACK_AB R90, RZ, R90 ;  /* 0x0000005aff5a723e */ /* 0x000fca00000010ff */
[----:B------:R1:W-:Y:S06]  /*2570*/  @P1 STG.E.U16 desc[UR36][R170.64], R90 ;  /* 0x0000005aaa001986 */ /* 0x0003ec000c101524 */
[----:B------:R-:W-:Y:S05]  /*2580*/  @!P4 BRA `(.L_x_40) ;  /* 0x000000000004c947 */ /* 0x000fea0003800000 */
[----:B------:R2:W5:Y:S02]  /*2590*/  LDG.E.LTC128B.U16 R168, desc[UR36][R88.64+0x2] ;  /* 0x0000022458a87981 */ /* 0x000564000c1e1520 */
.L_x_40:
[----:B------:R-:W-:Y:S05]  /*25a0*/  BSYNC B1 ;  /* 0x0000000000017941 */ /* 0x000fea0003800000 */
.L_x_39:
[----:B-1---5:R-:W-:Y:S01]  /*25b0*/  IMAD.U32 R90, R168, 0x10000, RZ ;  /* 0x00010000a85a7824 */ /* 0x022fe200078e00ff */
[----:B------:R-:W-:Y:S01]  /*25c0*/  ISETP.GT.AND P1, PT, R0, 0x8, P2 ;  /* 0x000000080000780c */ /* 0x000fe20001724270 */
[----:B------:R-:W-:Y:S02]  /*25d0*/  BSSY B1, `(.L_x_41) ;  /* 0x000000a000017945 */ /* 0x000fe40003800000 */
[----:B------:R-:W-:-:S04]  /*25e0*/  FMUL R90, R90, R155 ;  /* 0x0000009b5a5a7220 */ /* 0x000fc80000400000 */
[----:B------:R-:W-:Y:S01]  /*25f0*/  FFMA R90, R91, R154, R90 ;  /* 0x0000009a5b5a7223 */ /* 0x000fe2000000005a */
[----:B------:R-:W-:-:S04]  /*2600*/  @P4 IMAD.MOV.U32 R91, RZ, RZ, R171 ;  /* 0x000000ffff5b4224 */ /* 0x000fc800078e00ab */
[----:B------:R-:W-:-:S04]  /*2610*/  F2FP.BF16.F32.PACK_AB R90, RZ, R90 ;  /* 0x0000005aff5a723e */ /* 0x000fc800000010ff */
[----:B------:R-:W-:Y:S01]  /*2620*/  PRMT R166, R90, 0x7610, R166 ;  /* 0x000076105aa67816 */ /* 0x000fe200000000a6 */
[----:B------:R-:W-:-:S05]  /*2630*/  @P4 IMAD.MOV.U32 R90, RZ, RZ, R170 ;  /* 0x000000ffff5a4224 */ /* 0x000fca00078e00aa */
[----:B------:R1:W-:Y:S01]  /*2640*/  @P4 STG.E.U16 desc[UR36][R90.64+0x2], R166 ;  /* 0x000002a65a004986 */ /* 0x0003e2000c101524 */
[----:B------:R-:W-:Y:S05]  /*2650*/  @!P1 BRA `(.L_x_42) ;  /* 0x0000000000049947 */ /* 0x000fea0003800000 */
[----:B------:R3:W5:Y:S02]  /*2660*/  LDG.E.LTC128B.U16 R168, desc[UR36][R160.64+0x10] ;  /* 0x00001024a0a87981 */ /* 0x000764000c1e1520 */
.L_x_42:
[----:B------:R-:W-:Y:S05]  /*2670*/  BSYNC B1 ;  /* 0x0000000000017941 */ /* 0x000fea0003800000 */
.L_x_41:
[----:B-1---5:R-:W-:Y:S01]  /*2680*/  IMAD.U32 R90, R168, 0x10000, RZ ;  /* 0x00010000a85a7824 */ /* 0x022fe200078e00ff */
[----:B------:R-:W-:Y:S01]  /*2690*/  ISETP.GT.AND P3, PT, R0, 0x9, P2 ;  /* 0x000000090000780c */ /* 0x000fe20001764270 */
[----:B------:R-:W-:Y:S02]  /*26a0*/  BSSY B1, `(.L_x_43) ;  /* 0x000000a000017945 */ /* 0x000fe40003800000 */
[----:B------:R-:W-:Y:S01]  /*26b0*/  FMUL R91, R90, R155 ;  /* 0x0000009b5a5b7220 */ /* 0x000fe20000400000 */
[----:B------:R-:W-:-:S03]  /*26c0*/  @P1 IMAD.MOV.U32 R90, RZ, RZ, R158 ;  /* 0x000000ffff5a1224 */ /* 0x000fc600078e009e */
[----:B------:R-:W-:-:S05]  /*26d0*/  FFMA R91, R92, R154, R91 ;  /* 0x0000009a5c5b7223 */ /* 0x000fca000000005b */
[----:B------:R-:W-:-:S04]  /*26e0*/  F2FP.BF16.F32.PACK_AB R91, RZ, R91 ;  /* 0x0000005bff5b723e */ /* 0x000fc800000010ff */
[----:B------:R-:W-:Y:S01]  /*26f0*/  PRMT R92, R91, 0x7610, R92 ;  /* 0x000076105b5c7816 */ /* 0x000fe2000000005c */
[----:B------:R-:W-:-:S05]  /*2700*/  @P1 IMAD.MOV.U32 R91, RZ, RZ, R159 ;  /* 0x000000ffff5b1224 */ /* 0x000fca00078e009f */
[----:B------:R1:W-:Y:S01]  /*2710*/  @P1 STG.E.U16 desc[UR36][R90.64+0x10], R92 ;  /* 0x0000105c5a001986 */ /* 0x0003e2000c101524 */
[----:B------:R-:W-:Y:S05]  /*2720*/  @!P3 BRA `(.L_x_44) ;  /* 0x000000000004b947 */ /* 0x000fea0003800000 */
[----:B------:R4:W5:Y:S02]  /*2730*/  LDG.E.LTC128B.U16 R168, desc[UR36][R160.64+0x12] ;  /* 0x00001224a0a87981 */ /* 0x000964000c1e1520 */
.L_x_44:
[----:B------:R-:W-:Y:S05]  /*2740*/  BSYNC B1 ;  /* 0x0000000000017941 */ /* 0x000fea0003800000 */
.L_x_43:
[----:B-1---5:R-:W-:Y:S01]  /*2750*/  IMAD.U32 R90, R168, 0x10000, RZ ;  /* 0x00010000a85a7824 */ /* 0x022fe200078e00ff */
[----:B------:R-:W-:Y:S01]  /*2760*/  ISETP.GT.AND P1, PT, R0, 0x8, P0 ;  /* 0x000000080000780c */ /* 0x000fe20000724270 */
[----:B------:R-:W-:Y:S01]  /*2770*/  @P3 IMAD.MOV.U32 R91, RZ, RZ, R159 ;  /* 0x000000ffff5b3224 */ /* 0x000fe200078e009f */
[----:B------:R-:W-:Y:S01]  /*2780*/  BSSY B1, `(.L_x_45) ;  /* 0x0000009000017945 */ /* 0x000fe20003800000 */
[----:B------:R-:W-:-:S04]  /*2790*/  FMUL R90, R90, R155 ;  /* 0x0000009b5a5a7220 */ /* 0x000fc80000400000 */
[----:B------:R-:W-:-:S05]  /*27a0*/  FFMA R90, R93, R154, R90 ;  /* 0x0000009a5d5a7223 */ /* 0x000fca000000005a */
[----:B------:R-:W-:-:S04]  /*27b0*/  F2FP.BF16.F32.PACK_AB R90, RZ, R90 ;  /* 0x0000005aff5a723e */ /* 0x000fc800000010ff */
[----:B------:R-:W-:Y:S01]  /*27c0*/  PRMT R92, R90, 0x7610, R92 ;  /* 0x000076105a5c7816 */ /* 0x000fe2000000005c */
[----:B------:R-:W-:-:S05]  /*27d0*/  @P3 IMAD.MOV.U32 R90, RZ, RZ, R158 ;  /* 0x000000ffff5a3224 */ /* 0x000fca00078e009e */
[----:B------:R1:W-:Y:S01]  /*27e0*/  @P3 STG.E.U16 desc[UR36][R90.64+0x12], R92 ;  /* 0x0000125c5a003986 */ /* 0x0003e2000c101524 */
[----:B------:R-:W-:Y:S05]  /*27f0*/  @!P1 BRA `(.L_x_46) ;  /* 0x0000000000049947 */ /* 0x000fea0003800000 */
[----:B------:R0:W5:Y:S02]  /*2800*/  LDG.E.LTC128B.U16 R168, desc[UR36][R88.64+0x10] ;  /* 0x0000102458a87981 */ /* 0x000164000c1e1520 */
.L_x_46:
[----:B------:R-:W-:Y:S05]  /*2810*/  BSYNC B1 ;  /* 0x0000000000017941 */ /* 0x000fea0003800000 */
.L_x_45:
[----:B-1---5:R-:W-:Y:S01]  /*2820*/  SHF.L.U32 R90, R168, 0x10, RZ ;  /* 0x00000010a85a7819 */ /* 0x022fe200000006ff */
[----:B------:R-:W-:Y:S01]  /*2830*/  BSSY B1, `(.L_x_47) ;  /* 0x000000b000017945 */ /* 0x000fe20003800000 */
[----:B------:R-:W-:-:S03]  /*2840*/  ISETP.GT.AND P3, PT, R0, 0x9, P0 ;  /* 0x000000090000780c */ /* 0x000fc60000764270 */
        /* <DEDUP_REMOVED lines=9> */
.L_x_48:
[----:B------:R-:W-:Y:S05]  /*28e0*/  BSYNC B1 ;  /* 0x0000000000017941 */ /* 0x000fea0003800000 */
.L_x_47:
        /* <DEDUP_REMOVED lines=12> */
.L_x_50:
[----:B------:R-:W-:Y:S05]  /*29b0*/  BSYNC B1 ;  /* 0x0000000000017941 */ /* 0x000fea0003800000 */
.L_x_49:
        /* <DEDUP_REMOVED lines=12> */
.L_x_52:
[----:B------:R-:W-:Y:S05]  /*2a80*/  BSYNC B1 ;  /* 0x0000000000017941 */ /* 0x000fea0003800000 */
.L_x_51:
        /* <DEDUP_REMOVED lines=12> */
.L_x_54:
[----:B------:R-:W-:Y:S05]  /*2b50*/  BSYNC B1 ;  /* 0x0000000000017941 */ /* 0x000fea0003800000 */
.L_x_53:
[----:B-1---5:R-:W-:Y:S01]  /*2b60*/  IMAD.U32 R90, R168, 0x10000, RZ ;  /* 0x00010000a85a7824 */ /* 0x022fe200078e00ff */
[----:B------:R-:W-:Y:S01]  /*2b70*/  ISETP.GT.AND P3, PT, R0, 0x11, P0 ;  /* 0x000000110000780c */ /* 0x000fe20000764270 */
[----:B------:R-:W-:Y:S02]  /*2b80*/  BSSY B1, `(.L_x_55) ;  /* 0x000000a000017945 */ /* 0x000fe40003800000 */
[----:B------:R-:W-:Y:S01]  /*2b90*/  FMUL R91, R90, R155 ;  /* 0x0000009b5a5b7220 */ /* 0x000fe20000400000 */
[----:B------:R-:W-:-:S03]  /*2ba0*/  @P1 IMAD.MOV.U32 R90, RZ, RZ, R170 ;  /* 0x000000ffff5a1224 */ /* 0x000fc600078e00aa */
[----:B------:R-:W-:-:S05]  /*2bb0*/  FFMA R91, R98, R154, R91 ;  /* 0x0000009a625b7223 */ /* 0x000fca000000005b */
[----:B------:R-:W-:-:S04]  /*2bc0*/  F2FP.BF16.F32.PACK_AB R91, RZ, R91 ;  /* 0x0000005bff5b723e */ /* 0x000fc800000010ff */
[----:B------:R-:W-:Y:S02]  /*2bd0*/  PRMT R92, R91, 0x7610, R92 ;  /* 0x000076105b5c7816 */ /* 0x000fe4000000005c */
[----:B------:R-:W-:-:S05]  /*2be0*/  @P1 MOV R91, R171 ;  /* 0x000000ab005b1202 */ /* 0x000fca0000000f00 */
[----:B------:R1:W-:Y:S01]  /*2bf0*/  @P1 STG.E.U16 desc[UR36][R90.64+0x20], R92 ;  /* 0x0000205c5a001986 */ /* 0x0003e2000c101524 */
[----:B------:R-:W-:Y:S05]  /*2c00*/  @!P3 BRA `(.L_x_56) ;  /* 0x000000000004b947 */ /* 0x000fea0003800000 */
[----:B------:R0:W5:Y:S02]  /*2c10*/  LDG.E.LTC128B.U16 R168, desc[UR36][R88.64+0x22] ;  /* 0x0000222458a87981 */ /* 0x000164000c1e1520 */
.L_x_56:
[----:B------:R-:W-:Y:S05]  /*2c20*/  BSYNC B1 ;  /* 0x0000000000017941 */ /* 0x000fea0003800000 */
.L_x_55:
        /* <DEDUP_REMOVED lines=12> */
.L_x_58:
[----:B------:R-:W-:Y:S05]  /*2cf0*/  BSYNC B1 ;  /* 0x0000000000017941 */ /* 0x000fea0003800000 */
.L_x_57:
        /* <DEDUP_REMOVED lines=12> */
.L_x_60:
[----:B------:R-:W-:Y:S05]  /*2dc0*/  BSYNC B1 ;  /* 0x0000000000017941 */ /* 0x000fea0003800000 */
.L_x_59:
        /* <DEDUP_REMOVED lines=12> */
.L_x_62:
[----:B------:R-:W-:Y:S05]  /*2e90*/  BSYNC B1 ;  /* 0x0000000000017941 */ /* 0x000fea0003800000 */
.L_x_61:
        /* <DEDUP_REMOVED lines=12> */
.L_x_64:
[----:B------:R-:W-:Y:S05]  /*2f60*/  BSYNC B1 ;  /* 0x0000000000017941 */ /* 0x000fea0003800000 */
.L_x_63:
[----:B-1---5:R-:W-:Y:S01]  /*2f70*/  IMAD.U32 R90, R168, 0x10000, RZ ;  /* 0x00010000a85a7824 */ /* 0x022fe200078e00ff */
[----:B------:R-:W-:Y:S01]  /*2f80*/  ISETP.GT.AND P1, PT, R0, 0x20, P2 ;  /* 0x000000200000780c */ /* 0x000fe20001724270 */
[----:B------:R-:W-:Y:S01]  /*2f90*/  @P3 IMAD.MOV.U32 R91, RZ, RZ, R171 ;  /* 0x000000ffff5b3224 */ /* 0x000fe200078e00ab */
[----:B------:R-:W-:Y:S01]  /*2fa0*/  BSSY B1, `(.L_x_65) ;  /* 0x0000009000017945 */ /* 0x000fe20003800000 */
[----:B------:R-:W-:-:S04]  /*2fb0*/  FMUL R90, R90, R155 ;  /* 0x0000009b5a5a7220 */ /* 0x000fc80000400000 */
[----:B------:R-:W-:-:S05]  /*2fc0*/  FFMA R90, R103, R154, R90 ;  /* 0x0000009a675a7223 */ /* 0x000fca000000005a */
[----:B------:R-:W-:-:S04]  /*2fd0*/  F2FP.BF16.F32.PACK_AB R90, RZ, R90 ;  /* 0x0000005aff5a723e */ /* 0x000fc800000010ff */
[----:B------:R-:W-:Y:S02]  /*2fe0*/  PRMT R92, R90, 0x7610, R92 ;  /* 0x000076105a5c7816 */ /* 0x000fe4000000005c */
[----:B------:R-:W-:-:S05]  /*2ff0*/  @P3 MOV R90, R170 ;  /* 0x000000aa005a3202 */ /* 0x000fca0000000f00 */
[----:B------:R1:W-:Y:S01]  /*3000*/  @P3 STG.E.U16 desc[UR36][R90.64+0x32], R92 ;  /* 0x0000325c5a003986 */ /* 0x0003e2000c101524 */
[----:B------:R-:W-:Y:S05]  /*3010*/  @!P1 BRA `(.L_x_66) ;  /* 0x0000000000049947 */ /* 0x000fea0003800000 */
[----:B------:R0:W5:Y:S02]  /*3020*/  LDG.E.LTC128B.U16 R168, desc[UR36][R160.64+0x40] ;  /* 0x00004024a0a87981 */ /* 0x000164000c1e1520 */
.L_x_66:
[----:B------:R-:W-:Y:S05]  /*3030*/  BSYNC B1 ;  /* 0x0000000000017941 */ /* 0x000fea0003800000 */
.L_x_65:
        /* <DEDUP_REMOVED lines=12> */
.L_x_68:
[----:B------:R-:W-:Y:S05]  /*3100*/  BSYNC B1 ;  /* 0x0000000000017941 */ /* 0x000fea0003800000 */
.L_x_67:
        /* <DEDUP_REMOVED lines=12> */
.L_x_70:
[----:B------:R-:W-:Y:S05]  /*31d0*/  BSYNC B1 ;  /* 0x0000000000017941 */ /* 0x000fea0003800000 */
.L_x_69:
        /* <DEDUP_REMOVED lines=12> */
.L_x_72:
[----:B------:R-:W-:Y:S05]  /*32a0*/  BSYNC B1 ;  /* 0x0000000000017941 */ /* 0x000fea0003800000 */
.L_x_71:
        /* <DEDUP_REMOVED lines=12> */
.L_x_74:
[----:B------:R-:W-:Y:S05]  /*3370*/  BSYNC B1 ;  /* 0x0000000000017941 */ /* 0x000fea0003800000 */
.L_x_73:
        /* <DEDUP_REMOVED lines=12> */
.L_x_76:
[----:B------:R-:W-:Y:S05]  /*3440*/  BSYNC B1 ;  /* 0x0000000000017941 */ /* 0x000fea0003800000 */
.L_x_75:
        /* <DEDUP_REMOVED lines=12> */
.L_x_78:
[----:B------:R-:W-:Y:S05]  /*3510*/  BSYNC B1 ;  /* 0x0000000000017941 */ /* 0x000fea0003800000 */
.L_x_77:
        /* <DEDUP_REMOVED lines=12> */
.L_x_80:
[----:B------:R-:W-:Y:S05]  /*35e0*/  BSYNC B1 ;  /* 0x0000000000017941 */ /* 0x000fea0003800000 */
.L_x_79:
        /* <DEDUP_REMOVED lines=12> */
.L_x_82:
[----:B------:R-:W-:Y:S05]  /*36b0*/  BSYNC B1 ;  /* 0x0000000000017941 */ /* 0x000fea0003800000 */
.L_x_81:
        /* <DEDUP_REMOVED lines=12> */
.L_x_84:
[----:B------:R-:W-:Y:S05]  /*3780*/  BSYNC B1 ;  /* 0x0000000000017941 */ /* 0x000fea0003800000 */
.L_x_83:
        /* <DEDUP_REMOVED lines=12> */
.L_x_86:
[----:B------:R-:W-:Y:S05]  /*3850*/  BSYNC B1 ;  /* 0x0000000000017941 */ /* 0x000fea0003800000 */
.L_x_85:
        /* <DEDUP_REMOVED lines=12> */
.L_x_88:
[----:B------:R-:W-:Y:S05]  /*3920*/  BSYNC B1 ;  /* 0x0000000000017941 */ /* 0x000fea0003800000 */
.L_x_87:
        /* <DEDUP_REMOVED lines=12> */
.L_x_90:
[----:B------:R-:W-:Y:S05]  /*39f0*/  BSYNC B1 ;  /* 0x0000000000017941 */ /* 0x000fea0003800000 */
.L_x_89:
        /* <DEDUP_REMOVED lines=12> */
.L_x_92:
[----:B------:R-:W-:Y:S05]  /*3ac0*/  BSYNC B1 ;  /* 0x0000000000017941 */ /* 0x000fea0003800000 */
.L_x_91:
        /* <DEDUP_REMOVED lines=12> */
.L_x_94:
[----:B------:R-:W-:Y:S05]  /*3b90*/  BSYNC B1 ;  /* 0x0000000000017941 */ /* 0x000fea0003800000 */
.L_x_93:
        /* <DEDUP_REMOVED lines=12> */
.L_x_96:
[----:B------:R-:W-:Y:S05]  /*3c60*/  BSYNC B1 ;  /* 0x0000000000017941 */ /* 0x000fea0003800000 */
.L_x_95:
        /* <DEDUP_REMOVED lines=12> */
.L_x_98:
[----:B------:R-:W-:Y:S05]  /*3d30*/  BSYNC B1 ;  /* 0x0000000000017941 */ /* 0x000fea0003800000 */
.L_x_97:
        /* <DEDUP_REMOVED lines=12> */
.L_x_100:
[----:B------:R-:W-:Y:S05]  /*3e00*/  BSYNC B1 ;  /* 0x0000000000017941 */ /* 0x000fea0003800000 */
.L_x_99:
[----:B-1---5:R-:W-:Y:S01]  /*3e10*/  IMAD.U32 R90, R168, 0x10000, RZ ;  /* 0x00010000a85a7824 */ /* 0x022fe200078e00ff */
[----:B------:R-:W-:Y:S01]  /*3e20*/  @P3 MOV R91, R159 ;  /* 0x0000009f005b3202 */ /* 0x000fe20000000f00 */
[----:B------:R-:W-:Y:S01]  /*3e30*/  BSSY B1, `(.L_x_101) ;  /* 0x000000a000017945 */ /* 0x000fe20003800000 */
[----:B------:R-:W-:Y:S01]  /*3e40*/  ISETP.GT.AND P1, PT, R0, 0x40, P0 ;  /* 0x000000400000780c */ /* 0x000fe20000724270 */
        /* <DEDUP_REMOVED lines=8> */
.L_x_102:
[----:B------:R-:W-:Y:S05]  /*3ed0*/  BSYNC B1 ;  /* 0x0000000000017941 */ /* 0x000fea0003800000 */
.L_x_101:
        /* <DEDUP_REMOVED lines=12> */
.L_x_104:
[----:B------:R-:W-:Y:S05]  /*3fa0*/  BSYNC B1 ;  /* 0x0000000000017941 */ /* 0x000fea0003800000 */
.L_x_103:
        /* <DEDUP_REMOVED lines=12> */
.L_x_106:
[----:B------:R-:W-:Y:S05]  /*4070*/  BSYNC B1 ;  /* 0x0000000000017941 */ /* 0x000fea0003800000 */
.L_x_105:
        /* <DEDUP_REMOVED lines=12> */
.L_x_108:
[----:B------:R-:W-:Y:S05]  /*4140*/  BSYNC B1 ;  /* 0x0000000000017941 */ /* 0x000fea0003800000 */
.L_x_107:
        /* <DEDUP_REMOVED lines=12> */
.L_x_110:
[----:B------:R-:W-:Y:S05]  /*4210*/  BSYNC B1 ;  /* 0x0000000000017941 */ /* 0x000fea0003800000 */
.L_x_109:
        /* <DEDUP_REMOVED lines=12> */
.L_x_112:
[----:B------:R-:W-:Y:S05]  /*42e0*/  BSYNC B1 ;  /* 0x0000000000017941 */ /* 0x000fea0003800000 */
.L_x_111:
        /* <DEDUP_REMOVED lines=12> */
.L_x_114:
[----:B------:R-:W-:Y:S05]  /*43b0*/  BSYNC B1 ;  /* 0x0000000000017941 */ /* 0x000fea0003800000 */
.L_x_113:
        /* <DEDUP_REMOVED lines=12> */
.L_x_116:
[----:B------:R-:W-:Y:S05]  /*4480*/  BSYNC B1 ;  /* 0x0000000000017941 */ /* 0x000fea0003800000 */
.L_x_115:
        /* <DEDUP_REMOVED lines=12> */
.L_x_118:
[----:B------:R-:W-:Y:S05]  /*4550*/  BSYNC B1 ;  /* 0x0000000000017941 */ /* 0x000fea0003800000 */
.L_x_117:
[----:B-1---5:R-:W-:Y:S01]  /*4560*/  IMAD.U32 R90, R168, 0x10000, RZ ;  /* 0x00010000a85a7824 */ /* 0x022fe200078e00ff */
[----:B------:R-:W-:Y:S01]  /*4570*/  ISETP.GT.AND P3, PT, R0, 0x51, P0 ;  /* 0x000000510000780c */ /* 0x000fe20000764270 */
[----:B------:R-:W-:Y:S02]  /*4580*/  BSSY B1, `(.L_x_119) ;  /* 0x000000a000017945 */ /* 0x000fe40003800000 */
[----:B------:R-:W-:Y:S01]  /*4590*/  FMUL R91, R90, R155 ;  /* 0x0000009b5a5b7220 */ /* 0x000fe20000400000 */
[----:B------:R-:W-:-:S03]  /*45a0*/  @P1 MOV R90, R170 ;  /* 0x000000aa005a1202 */ /* 0x000fc60000000f00 */
[----:B------:R-:W-:-:S05]  /*45b0*/  FFMA R91, R130, R154, R91 ;  /* 0x0000009a825b7223 */ /* 0x000fca000000005b */
[----:B------:R-:W-:-:S04]  /*45c0*/  F2FP.BF16.F32.PACK_AB R91, RZ, R91 ;  /* 0x0000005bff5b723e */ /* 0x000fc800000010ff */
[----:B------:R-:W-:Y:S01]  /*45d0*/  PRMT R92, R91, 0x7610, R92 ;  /* 0x000076105b5c7816 */ /* 0x000fe2000000005c */
[----:B------:R-:W-:-:S05]  /*45e0*/  @P1 IMAD.MOV.U32 R91, RZ, RZ, R171 ;  /* 0x000000ffff5b1224 */ /* 0x000fca00078e00ab */
[----:B------:R1:W-:Y:S01]  /*45f0*/  @P1 STG.E.U16 desc[UR36][R90.64+0xa0], R92 ;  /* 0x0000a05c5a001986 */ /* 0x0003e2000c101524 */
[----:B------:R-:W-:Y:S05]  /*4600*/  @!P3 BRA `(.L_x_120) ;  /* 0x000000000004b947 */ /* 0x000fea0003800000 */
[----:B------:R0:W5:Y:S02]  /*4610*/  LDG.E.LTC128B.U16 R168, desc[UR36][R88.64+0xa2] ;  /* 0x0000a22458a87981 */ /* 0x000164000c1e1520 */
.L_x_120:
[----:B------:R-:W-:Y:S05]  /*4620*/  BSYNC B1 ;  /* 0x0000000000017941 */ /* 0x000fea0003800000 */
.L_x_119:
        /* <DEDUP_REMOVED lines=12> */
.L_x_122:
[----:B------:R-:W-:Y:S05]  /*46f0*/  BSYNC B1 ;  /* 0x0000000000017941 */ /* 0x000fea0003800000 */
.L_x_121:
        /* <DEDUP_REMOVED lines=12> */
.L_x_124:
[----:B------:R-:W-:Y:S05]  /*47c0*/  BSYNC B1 ;  /* 0x0000000000017941 */ /* 0x000fea0003800000 */
.L_x_123:
        /* <DEDUP_REMOVED lines=12> */
.L_x_126:
[----:B------:R-:W-:Y:S05]  /*4890*/  BSYNC B1 ;  /* 0x0000000000017941 */ /* 0x000fea0003800000 */
.L_x_125:
        /* <DEDUP_REMOVED lines=12> */
.L_x_128:
[----:B------:R-:W-:Y:S05]  /*4960*/  BSYNC B1 ;  /* 0x0000000000017941 */ /* 0x000fea0003800000 */
.L_x_127:
        /* <DEDUP_REMOVED lines=12> */
.L_x_130:
[----:B------:R-:W-:Y:S05]  /*4a30*/  BSYNC B1 ;  /* 0x0000000000017941 */ /* 0x000fea0003800000 */
.L_x_129:
        /* <DEDUP_REMOVED lines=12> */
.L_x_132:
[----:B------:R-:W-:Y:S05]  /*4b00*/  BSYNC B1 ;  /* 0x0000000000017941 */ /* 0x000fea0003800000 */
.L_x_131:
        /* <DEDUP_REMOVED lines=12> */
.L_x_134:
[----:B------:R-:W-:Y:S05]  /*4bd0*/  BSYNC B1 ;  /* 0x0000000000017941 */ /* 0x000fea0003800000 */
.L_x_133:
        /* <DEDUP_REMOVED lines=12> */
.L_x_136:
[----:B------:R-:W-:Y:S05]  /*4ca0*/  BSYNC B1 ;  /* 0x0000000000017941 */ /* 0x000fea0003800000 */
.L_x_135:
[----:B-1---5:R-:W-:Y:S01]  /*4cb0*/  SHF.L.U32 R90, R168, 0x10, RZ ;  /* 0x00000010a85a7819 */ /* 0x022fe200000006ff */
[----:B------:R-:W-:Y:S01]  /*4cc0*/  @P3 IMAD.MOV.U32 R91, RZ, RZ, R171 ;  /* 0x000000ffff5b3224 */ /* 0x000fe200078e00ab */
[----:B------:R-:W-:Y:S01]  /*4cd0*/  ISETP.GT.AND P1, PT, R0, 0x68, P2 ;  /* 0x000000680000780c */ /* 0x000fe20001724270 */
[----:B------:R-:W-:Y:S02]  /*4ce0*/  BSSY B1, `(.L_x_137) ;  /* 0x0000009000017945 */ /* 0x000fe40003800000 */
        /* <DEDUP_REMOVED lines=8> */
.L_x_138:
[----:B------:R-:W-:Y:S05]  /*4d70*/  BSYNC B1 ;  /* 0x0000000000017941 */ /* 0x000fea0003800000 */
.L_x_137:
        /* <DEDUP_REMOVED lines=12> */
.L_x_140:
[----:B------:R-:W-:Y:S05]  /*4e40*/  BSYNC B1 ;  /* 0x0000000000017941 */ /* 0x000fea0003800000 */
.L_x_139:
        /* <DEDUP_REMOVED lines=12> */
.L_x_142:
[----:B------:R-:W-:Y:S05]  /*4f10*/  BSYNC B1 ;  /* 0x0000000000017941 */ /* 0x000fea0003800000 */
.L_x_141:
        /* <DEDUP_REMOVED lines=12> */
.L_x_144:
[----:B------:R-:W-:Y:S05]  /*4fe0*/  BSYNC B1 ;  /* 0x0000000000017941 */ /* 0x000fea0003800000 */
.L_x_143:
        /* <DEDUP_REMOVED lines=12> */
.L_x_146:
[----:B------:R-:W-:Y:S05]  /*50b0*/  BSYNC B1 ;  /* 0x0000000000017941 */ /* 0x000fea0003800000 */
.L_x_145:
        /* <DEDUP_REMOVED lines=12> */
.L_x_148:
[----:B------:R-:W-:Y:S05]  /*5180*/  BSYNC B1 ;  /* 0x0000000000017941 */ /* 0x000fea0003800000 */
.L_x_147:
        /* <DEDUP_REMOVED lines=12> */
.L_x_150:
[----:B------:R-:W-:Y:S05]  /*5250*/  BSYNC B1 ;  /* 0x0000000000017941 */ /* 0x000fea0003800000 */
.L_x_149:
        /* <DEDUP_REMOVED lines=12> */
.L_x_152:
[----:B------:R-:W-:Y:S05]  /*5320*/  BSYNC B1 ;  /* 0x0000000000017941 */ /* 0x000fea0003800000 */
.L_x_151:
        /* <DEDUP_REMOVED lines=12> */
.L_x_154:
[----:B------:R-:W-:Y:S05]  /*53f0*/  BSYNC B1 ;  /* 0x0000000000017941 */ /* 0x000fea0003800000 */
.L_x_153:
        /* <DEDUP_REMOVED lines=12> */
.L_x_156:
[----:B------:R-:W-:Y:S05]  /*54c0*/  BSYNC B1 ;  /* 0x0000000000017941 */ /* 0x000fea0003800000 */
.L_x_155:
        /* <DEDUP_REMOVED lines=12> */
.L_x_158:
[----:B------:R-:W-:Y:S05]  /*5590*/  BSYNC B1 ;  /* 0x0000000000017941 */ /* 0x000fea0003800000 */
.L_x_157:
[----:B-1---5:R-:W-:Y:S01]  /*55a0*/  IMAD.U32 R90, R168, 0x10000, RZ ;  /* 0x00010000a85a7824 */ /* 0x022fe200078e00ff */
[----:B------:R-:W-:Y:S01]  /*55b0*/  ISETP.GT.AND P1, PT, R0, 0x79, P0 ;  /* 0x000000790000780c */ /* 0x000fe20000724270 */
[----:B------:R-:W-:Y:S01]  /*55c0*/  BSSY B1, `(.L_x_159) ;  /* 0x000000c000017945 */ /* 0x000fe20003800000 */
[----:B------:R-:W-:Y:S01]  /*55d0*/  IADD3 R165, P0, R165, 0x80, RZ ;  /* 0x00000080a5a57810 */ /* 0x000fe20007f1e0ff */
[----:B------:R-:W-:Y:S01]  /*55e0*/  FMUL R91, R90, R155 ;  /* 0x0000009b5a5b7220 */ /* 0x000fe20000400000 */
[----:B------:R-:W-:-:S03]  /*55f0*/  @P3 IMAD.MOV.U32 R90, RZ, RZ, R170 ;  /* 0x000000ffff5a3224 */ /* 0x000fc600078e00aa */
[----:B------:R-:W-:Y:S01]  /*5600*/  FFMA R91, R150, R154, R91 ;  /* 0x0000009a965b7223 */ /* 0x000fe2000000005b */
[----:B------:R-:W-:-:S04]  /*5610*/  IMAD.X R153, RZ, RZ, R153, P0 ;  /* 0x000000ffff997224 */ /* 0x000fc800000e0699 */
[----:B------:R-:W-:-:S04]  /*5620*/  F2FP.BF16.F32.PACK_AB R91, RZ, R91 ;  /* 0x0000005bff5b723e */ /* 0x000fc800000010ff */
[----:B------:R-:W-:Y:S01]  /*5630*/  PRMT R92, R91, 0x7610, R92 ;  /* 0x000076105b5c7816 */ /* 0x000fe2000000005c */
[----:B------:R-:W-:-:S05]  /*5640*/  @P3 IMAD.MOV.U32 R91, RZ, RZ, R171 ;  /* 0x000000ffff5b3224 */ /* 0x000fca00078e00ab */
[----:B------:R1:W-:Y:S01]  /*5650*/  @P3 STG.E.U16 desc[UR36][R90.64+0xf0], R92 ;  /* 0x0000f05c5a003986 */ /* 0x0003e2000c101524 */
[----:B------:R-:W-:Y:S05]  /*5660*/  @!P1 BRA `(.L_x_160) ;  /* 0x0000000000049947 */ /* 0x000fea0003800000 */
[----:B------:R0:W5:Y:S02]  /*5670*/  LDG.E.LTC128B.U16 R168, desc[UR36][R88.64+0xf2] ;  /* 0x0000f22458a87981 */ /* 0x000164000c1e1520 */
.L_x_160:
[----:B------:R-:W-:Y:S05]  /*5680*/  BSYNC B1 ;  /* 0x0000000000017941 */ /* 0x000fea0003800000 */
.L_x_159:
[----:B0-2--5:R-:W-:Y:S01]  /*5690*/  IMAD.U32 R88, R168, 0x10000, RZ ;  /* 0x00010000a8587824 */ /* 0x025fe200078e00ff */
[----:B------:R-:W-:Y:S01]  /*56a0*/  ISETP.GT.AND P0, PT, R157, 0x80, PT ;  /* 0x000000809d00780c */ /* 0x000fe20003f04270 */
[-C--:B-1----:R-:W-:Y:S02]  /*56b0*/  IMAD R92, R153, R12.reuse, RZ ;  /* 0x0000000c995c7224 */ /* 0x082fe400078e02ff */
[----:B------:R-:W-:Y:S01]  /*56c0*/  FMUL R90, R88, R155 ;  /* 0x0000009b585a7220 */ /* 0x000fe20000400000 */
[----:B------:R-:W-:Y:S01]  /*56d0*/  IMAD.WIDE.U32 R88, R165, R12, R20 ;  /* 0x0000000ca5587225 */ /* 0x000fe200078e0014 */
[----:B------:R-:W-:-:S03]  /*56e0*/  ISETP.GT.AND P2, PT, R0, RZ, P0 ;  /* 0x000000ff0000720c */ /* 0x000fc60000744270 */
[----:B------:R-:W-:Y:S01]  /*56f0*/  FFMA R151, R151, R154, R90 ;  /* 0x0000009a97977223 */ /* 0x000fe2000000005a */
[----:B------:R-:W-:Y:S01]  /*5700*/  IMAD R99, R165, R13, R92 ;  /* 0x0000000da5637224 */ /* 0x000fe200078e025c */
[----:B------:R-:W-:-:S03]  /*5710*/  LEA R90, P3, R88, R8, 0x1 ;  /* 0x00000008585a7211 */ /* 0x000fc600078608ff */
[----:B------:R-:W-:Y:S01]  /*5720*/  IMAD.IADD R13, R89, 0x1, R99 ;  /* 0x00000001590d7824 */ /* 0x000fe200078e0263 */
[----:B------:R-:W-:-:S04]  /*5730*/  F2FP.BF16.F32.PACK_AB R151, RZ, R151 ;  /* 0x00000097ff97723e */ /* 0x000fc800000010ff */
[----:B------:R-:W-:Y:S01]  /*5740*/  LEA.HI.X R91, R88, R9, R13, 0x1, P3 ;  /* 0x00000009585b7211 */ /* 0x000fe200018f0c0d */
[----:B------:R0:W-:Y:S04]  /*5750*/  @P1 STG.E.U16 desc[UR36][R170.64+0xf2], R151 ;  /* 0x0000f297aa001986 */ /* 0x0001e8000c101524 */
[----:B------:R-:W2:Y:S01]  /*5760*/  @P2 LDG.E.LTC128B.U16 R168, desc[UR36][R90.64] ;  /* 0x000000245aa82981 */ /* 0x000ea2000c1e1520 */
[----:B------:R-:W-:Y:S01]  /*5770*/  IMAD.WIDE.U32 R88, R165, R12, R6 ;  /* 0x0000000ca5587225 */ /* 0x000fe200078e0006 */
[----:B------:R-:W-:Y:S01]  /*5780*/  SHF.L.U64.HI R97, R4, 0x8, R5 ;  /* 0x0000000804617819 */ /* 0x000fe20000010205 */
[----:B------:R-:W-:Y:S01]  /*5790*/  BSSY B1, `(.L_x_161) ;  /* 0x0000011000017945 */ /* 0x000fe20003800000 */
[----:B------:R-:W-:Y:S01]  /*57a0*/  ISETP.GT.AND P3, PT, R0, 0x1, P0 ;  /* 0x000000010000780c */ /* 0x000fe20000764270 */
[----:B------:R-:W-:-:S02]  /*57b0*/  IMAD.IADD R89, R99, 0x1, R89 ;  /* 0x0000000163597824 */ /* 0x000fc400078e0259 */
[----:B------:R-:W-:Y:S01]  /*57c0*/  IMAD.SHL.U32 R95, R4, 0x100, RZ ;  /* 0x00000100045f7824 */ /* 0x000fe200078e00ff */
[----:B--2---:R-:W-:-:S05]  /*57d0*/  SHF.L.U32 R92, R168, 0x10, RZ ;  /* 0x00000010a85c7819 */ /* 0x004fca00000006ff */
[----:B------:R-:W-:Y:S01]  /*57e0*/  FMUL R13, R92, R155 ;  /* 0x0000009b5c0d7220 */ /* 0x000fe20000400000 */
[----:B------:R-:W-:Y:S01]  /*57f0*/  IMAD.WIDE.U32 R92, R23, R10, R88 ;  /* 0x0000000a175c7225 */ /* 0x000fe200078e0058 */
[----:B------:R-:W-:-:S03]  /*5800*/  IADD3 R88, P1, R95, R158, RZ ;  /* 0x0000009e5f587210 */ /* 0x000fc60007f3e0ff */
[----:B------:R-:W-:Y:S01]  /*5810*/  FFMA R13, R24, R154, R13 ;  /* 0x0000009a180d7223 */ /* 0x000fe2000000000d */
[----:B------:R-:W-:Y:S01]  /*5820*/  IMAD.IADD R5, R11, 0x1, R93 ;  /* 0x000000010b057824 */ /* 0x000fe200078e025d */
[C---:B------:R-:W-:Y:S01]  /*5830*/  LEA R4, P4, R92.reuse, R8, 0x1 ;  /* 0x000000085c047211 */ /* 0x040fe200078808ff */
[----:B------:R-:W-:Y:S02]  /*5840*/  IMAD.X R89, R97, 0x1, R159, P1 ;  /* 0x0000000161597824 */ /* 0x000fe400008e069f */
[----:B------:R-:W-:Y:S02]  /*5850*/  F2FP.BF16.F32.PACK_AB R13, RZ, R13 ;  /* 0x0000000dff0d723e */ /* 0x000fe400000010ff */
[----:B------:R-:W-:-:S03]  /*5860*/  LEA.HI.X R5, R92, R9, R5, 0x1, P4 ;  /* 0x000000095c057211 */ /* 0x000fc600020f0c05 */
[----:B------:R0:W-:Y:S01]  /*5870*/  @P2 STG.E.U16 desc[UR36][R88.64], R13 ;  /* 0x0000000d58002986 */ /* 0x0001e2000c101524 */
[----:B------:R-:W-:Y:S05]  /*5880*/  @!P3 BRA `(.L_x_162) ;  /* 0x000000000004b947 */ /* 0x000fea0003800000 */
[----:B------:R1:W5:Y:S02]  /*5890*/  LDG.E.LTC128B.U16 R168, desc[UR36][R4.64+0x2] ;  /* 0x0000022404a87981 */ /* 0x000364000c1e1520 */
.L_x_162:
[----:B------:R-:W-:Y:S05]  /*58a0*/  BSYNC B1 ;  /* 0x0000000000017941 */ /* 0x000fea0003800000 */
.L_x_161:
[----:B------:R-:W-:Y:S01]  /*58b0*/  IMAD.WIDE.U32 R162, R165, R12, R162 ;  /* 0x0000000ca5a27225 */ /* 0x000fe200078e00a2 */
[----:B------:R-:W-:Y:S01]  /*58c0*/  ISETP.GT.AND P1, PT, R157, 0x88, PT ;  /* 0x000000889d00780c */ /* 0x000fe20003f24270 */
[----:B------:R-:W-:Y:S02]  /*58d0*/  BSSY B1, `(.L_x_163) ;  /* 0x0000012000017945 */ /* 0x000fe40003800000 */
[----:B-----5:R-:W-:Y:S01]  /*58e0*/  IMAD.U32 R20, R168, 0x10000, RZ ;  /* 0x00010000a8147824 */ /* 0x020fe200078e00ff */
[----:B------:R-:W-:Y:S01]  /*58f0*/  IADD3 R14, P2, R14, R162, RZ ;  /* 0x000000a20e0e7210 */ /* 0x000fe20007f5e0ff */
[----:B------:R-:W-:Y:S02]  /*5900*/  IMAD.IADD R99, R99, 0x1, R163 ;  /* 0x0000000163637824 */ /* 0x000fe400078e02a3 */
[----:B------:R-:W-:Y:S01]  /*5910*/  FMUL R20, R20, R155 ;  /* 0x0000009b14147220 */ /* 0x000fe20000400000 */
[----:B------:R-:W-:Y:S01]  /*5920*/  LEA R12, P4, R14, R8, 0x1 ;  /* 0x000000080e0c7211 */ /* 0x000fe200078808ff */
[----:B------:R-:W-:Y:S01]  /*5930*/  IMAD.X R21, R99, 0x1, R21, P2 ;  /* 0x0000000163157824 */ /* 0x000fe200010e0615 */
[----:B------:R-:W-:Y:S01]  /*5940*/  ISETP.GT.AND P2, PT, R0, RZ, P1 ;  /* 0x000000ff0000720c */ /* 0x000fe20000f44270 */
[----:B------:R-:W-:Y:S01]  /*5950*/  FFMA R20, R25, R154, R20 ;  /* 0x0000009a19147223 */ /* 0x000fe20000000014 */
[----:B------:R-:W-:-:S02]  /*5960*/  @P3 IMAD.MOV.U32 R15, RZ, RZ, R89 ;  /* 0x000000ffff0f3224 */ /* 0x000fc400078e0059 */
[----:B0-----:R-:W-:Y:S01]  /*5970*/  LEA.HI.X R13, R14, R9, R21, 0x1, P4 ;  /* 0x000000090e0d7211 */ /* 0x001fe200020f0c15 */
[----:B------:R-:W-:Y:S01]  /*5980*/  @P3 IMAD.MOV.U32 R14, RZ, RZ, R88 ;  /* 0x000000ffff0e3224 */ /* 0x000fe200078e0058 */
[----:B------:R-:W-:Y:S02]  /*5990*/  F2FP.BF16.F32.PACK_AB R20, RZ, R20 ;  /* 0x00000014ff14723e */ /* 0x000fe400000010ff */
[----:B------:R-:W-:-:S03]  /*59a0*/  IADD3 R6, P4, R6, R162, RZ ;  /* 0x000000a206067210 */ /* 0x000fc60007f9e0ff */
[----:B------:R0:W-:Y:S02]  /*59b0*/  @P3 STG.E.U16 desc[UR36][R14.64+0x2], R20 ;  /* 0x000002140e003986 */ /* 0x0001e4000c101524 */
[----:B------:R-:W-:Y:S01]  /*59c0*/  IMAD.X R7, R7, 0x1, R99, P4 ;  /* 0x0000000107077824 */ /* 0x000fe200020e0663 */
[----:B------:R-:W-:Y:S07]  /*59d0*/  @!P2 BRA `(.L_x_164) ;  /* 0x000000000004a947 */ /* 0x000fee0003800000 */
[----:B------:R2:W5:Y:S02]  /*59e0*/  LDG.E.LTC128B.U16 R168, desc[UR36][R12.64] ;  /* 0x000000240ca87981 */ /* 0x000564000c1e1520 */
.L_x_164:
[----:B------:R-:W-:Y:S05]  /*59f0*/  BSYNC B1 ;  /* 0x0000000000017941 */ /* 0x000fea0003800000 */
.L_x_163:
[----:B0----5:R-:W-:Y:S01]  /*5a00*/  IMAD.U32 R14, R168, 0x10000, RZ ;  /* 0x00010000a80e7824 */ /* 0x021fe200078e00ff */
[----:B------:R-:W-:Y:S01]  /*5a10*/  BSSY B1, `(.L_x_165) ;  /* 0x000000e000017945 */ /* 0x000fe20003800000 */
[----:B--2---:R-:W-:Y:S01]  /*5a20*/  IMAD.WIDE.U32 R12, R23, R10, R6 ;  /* 0x0000000a170c7225 */ /* 0x004fe200078e0006 */
[----:B------:R-:W-:-:S03]  /*5a30*/  IADD3 R6, P3, R88, R169, RZ ;  /* 0x000000a958067210 */ /* 0x000fc60007f7e0ff */
[----:B------:R-:W-:Y:S01]  /*5a40*/  FMUL R7, R14, R155 ;  /* 0x0000009b0e077220 */ /* 0x000fe20000400000 */
[----:B------:R-:W-:Y:S01]  /*5a50*/  IMAD.IADD R11, R11, 0x1, R13 ;  /* 0x000000010b0b7824 */ /* 0x000fe200078e020d */
[----:B------:R-:W-:Y:S02]  /*5a60*/  LEA R8, P4, R12, R8, 0x1 ;  /* 0x000000080c087211 */ /* 0x000fe400078808ff */
[----:B------:R-:W-:Y:S02]  /*5a70*/  FFMA R7, R26, R154, R7 ;  /* 0x0000009a1a077223 */ /* 0x000fe40000000007 */
[----:B------:R-:W-:-:S03]  /*5a80*/  LEA.HI.X R9, R12, R9, R11, 0x1, P4 ;  /* 0x000000090c097211 */ /* 0x000fc600020f0c0b */
[----:B------:R-:W-:Y:S02]  /*5a90*/  F2FP.BF16.F32.PACK_AB R10, RZ, R7 ;  /* 0x00000007ff0a723e */ /* 0x000fe400000010ff */
[----:B------:R-:W-:Y:S02]  /*5aa0*/  IADD3.X R7, R89, R167, RZ, P3, !PT ;  /* 0x000000a759077210 */ /* 0x000fe40001ffe4ff */
[----:B------:R-:W-:-:S03]  /*5ab0*/  ISETP.GT.AND P4, PT, R0, 0x1, P1 ;  /* 0x000000010000780c */ /* 0x000fc60000f84270 */
[----:B------:R0:W-:Y:S10]  /*5ac0*/  @P2 STG.E.U16 desc[UR36][R6.64], R10 ;  /* 0x0000000a06002986 */ /* 0x0001f4000c101524 */
[----:B------:R-:W-:Y:S05]  /*5ad0*/  @!P4 BRA `(.L_x_166) ;  /* 0x000000000004c947 */ /* 0x000fea0003800000 */
[----:B------:R2:W5:Y:S02]  /*5ae0*/  LDG.E.LTC128B.U16 R168, desc[UR36][R8.64+0x2] ;  /* 0x0000022408a87981 */ /* 0x000564000c1e1520 */
.L_x_166:
[----:B------:R-:W-:Y:S05]  /*5af0*/  BSYNC B1 ;  /* 0x0000000000017941 */ /* 0x000fea0003800000 */
.L_x_165:
[----:B0----5:R-:W-:Y:S01]  /*5b00*/  IMAD.U32 R10, R168, 0x10000, RZ ;  /* 0x00010000a80a7824 */ /* 0x021fe200078e00ff */
[----:B------:R-:W-:Y:S01]  /*5b10*/  ISETP.GT.AND P2, PT, R0, 0x8, P0 ;  /* 0x000000080000780c */ /* 0x000fe20000744270 */
[----:B------:R-:W-:Y:S02]  /*5b20*/  BSSY B1, `(.L_x_167) ;  /* 0x0000007000017945 */ /* 0x000fe40003800000 */
[----:B------:R-:W-:-:S04]  /*5b30*/  FMUL R10, R10, R155 ;  /* 0x0000009b0a0a7220 */ /* 0x000fc80000400000 */
[----:B------:R-:W-:-:S05]  /*5b40*/  FFMA R10, R27, R154, R10 ;  /* 0x0000009a1b0a7223 */ /* 0x000fca000000000a */
[----:B------:R-:W-:-:S05]  /*5b50*/  F2FP.BF16.F32.PACK_AB R10, RZ, R10 ;  /* 0x0000000aff0a723e */ /* 0x000fca00000010ff */
[----:B------:R0:W-:Y:S01]  /*5b60*/  @P4 STG.E.U16 desc[UR36][R6.64+0x2], R10 ;  /* 0x0000020a06004986 */ /* 0x0001e2000c101524 */
[----:B------:R-:W-:Y:S05]  /*5b70*/  @!P2 BRA `(.L_x_168) ;  /* 0x000000000004a947 */ /* 0x000fea0003800000 */
[----:B------:R0:W5:Y:S02]  /*5b80*/  LDG.E.LTC128B.U16 R168, desc[UR36][R4.64+0x10] ;  /* 0x0000102404a87981 */ /* 0x000164000c1e1520 */
.L_x_168:
[----:B------:R-:W-:Y:S05]  /*5b90*/  BSYNC B1 ;  /* 0x0000000000017941 */ /* 0x000fea0003800000 */
.L_x_167:
[----:B0----5:R-:W-:Y:S01]  /*5ba0*/  IMAD.U32 R6, R168, 0x10000, RZ ;  /* 0x00010000a8067824 */ /* 0x021fe200078e00ff */
[----:B------:R-:W-:Y:S01]  /*5bb0*/  ISETP.GT.AND P4, PT, R0, 0x9, P0 ;  /* 0x000000090000780c */ /* 0x000fe20000784270 */
[----:B------:R-:W-:Y:S02]  /*5bc0*/  BSSY B1, `(.L_x_169) ;  /* 0x000000a000017945 */ /* 0x000fe40003800000 */
[----:B------:R-:W-:Y:S01]  /*5bd0*/  FMUL R7, R6, R155 ;  /* 0x0000009b06077220 */ /* 0x000fe20000400000 */
[----:B------:R-:W-:-:S03]  /*5be0*/  IMAD.MOV.U32 R6, RZ, RZ, R88 ;  /* 0x000000ffff067224 */ /* 0x000fc600078e0058 */
[----:B------:R-:W-:-:S05]  /*5bf0*/  FFMA R7, R28, R154, R7 ;  /* 0x0000009a1c077223 */ /* 0x000fca0000000007 */
[----:B------:R-:W-:-:S04]  /*5c00*/  F2FP.BF16.F32.PACK_AB R7, RZ, R7 ;  /* 0x00000007ff07723e */ /* 0x000fc800000010ff */
[----:B------:R-:W-:Y:S01]  /*5c10*/  PRMT R10, R7, 0x7610, R10 ;  /* 0x00007610070a7816 */ /* 0x000fe2000000000a */
[----:B------:R-:W-:-:S05]  /*5c20*/  IMAD.MOV.U32 R7, RZ, RZ, R89 ;  /* 0x000000ffff077224 */ /* 0x000fca00078e0059 */
[----:B------:R0:W-:Y:S01]  /*5c30*/  @P2 STG.E.U16 desc[UR36][R6.64+0x10], R10 ;  /* 0x0000100a06002986 */ /* 0x0001e2000c101524 */
[----:B------:R-:W-:Y:S05]  /*5c40*/  @!P4 BRA `(.L_x_170) ;  /* 0x000000000004c947 */ /* 0x000fea0003800000 */
[----:B------:R0:W5:Y:S02]  /*5c50*/  LDG.E.LTC128B.U16 R168, desc[UR36][R4.64+0x12] ;  /* 0x0000122404a87981 */ /* 0x000164000c1e1520 */
.L_x_170:
[----:B------:R-:W-:Y:S05]  /*5c60*/  BSYNC B1 ;  /* 0x0000000000017941 */ /* 0x000fea0003800000 */
.L_x_169:
        /* <DEDUP_REMOVED lines=9> */
.L_x_172:
[----:B------:R-:W-:Y:S05]  /*5d00*/  BSYNC B1 ;  /* 0x0000000000017941 */ /* 0x000fea0003800000 */
.L_x_171:
[----:B0----5:R-:W-:Y:S01]  /*5d10*/  IMAD.U32 R10, R168, 0x10000, RZ ;  /* 0x00010000a80a7824 */ /* 0x021fe200078e00ff */
[----:B------:R-:W-:Y:S01]  /*5d20*/  ISETP.GT.AND P2, PT, R0, 0x9, P1 ;  /* 0x000000090000780c */ /* 0x000fe20000f44270 */
[----:B------:R-:W-:Y:S02]  /*5d30*/  BSSY B1, `(.L_x_173) ;  /* 0x0000009000017945 */ /* 0x000fe40003800000 */
[----:B------:R-:W-:Y:S01]  /*5d40*/  FMUL R11, R10, R155 ;  /* 0x0000009b0a0b7220 */ /* 0x000fe20000400000 */
[----:B------:R-:W-:-:S03]  /*5d50*/  IADD3 R10, P4, R169, R88, RZ ;  /* 0x00000058a90a7210 */ /* 0x000fc60007f9e0ff */
[----:B------:R-:W-:-:S05]  /*5d60*/  FFMA R11, R30, R154, R11 ;  /* 0x0000009a1e0b7223 */ /* 0x000fca000000000b */
[----:B------:R-:W-:Y:S01]  /*5d70*/  F2FP.BF16.F32.PACK_AB R12, RZ, R11 ;  /* 0x0000000bff0c723e */ /* 0x000fe200000010ff */
[----:B------:R-:W-:-:S05]  /*5d80*/  IMAD.X R11, R167, 0x1, R89, P4 ;  /* 0x00000001a70b7824 */ /* 0x000fca00020e0659 */
[----:B------:R0:W-:Y:S01]  /*5d90*/  @P3 STG.E.U16 desc[UR36][R10.64+0x10], R12 ;  /* 0x0000100c0a003986 */ /* 0x0001e2000c101524 */
[----:B------:R-:W-:Y:S05]  /*5da0*/  @!P2 BRA `(.L_x_174) ;  /* 0x000000000004a947 */ /* 0x000fea0003800000 */
[----:B------:R0:W5:Y:S02]  /*5db0*/  LDG.E.LTC128B.U16 R168, desc[UR36][R8.64+0x12] ;  /* 0x0000122408a87981 */ /* 0x000164000c1e1520 */
.L_x_174:
[----:B------:R-:W-:Y:S05]  /*5dc0*/  BSYNC B1 ;  /* 0x0000000000017941 */ /* 0x000fea0003800000 */
.L_x_173:
[----:B0----5:R-:W-:Y:S01]  /*5dd0*/  IMAD.U32 R10, R168, 0x10000, RZ ;  /* 0x00010000a80a7824 */ /* 0x021fe200078e00ff */
[----:B------:R-:W-:Y:S03]  /*5de0*/  BSSY B1, `(.L_x_175) ;  /* 0x000000a000017945 */ /* 0x000fe60003800000 */
[----:B------:R-:W-:Y:S01]  /*5df0*/  FMUL R12, R10, R155 ;  /* 0x0000009b0a0c7220 */ /* 0x000fe20000400000 */
[----:B------:R-:W-:-:S03]  /*5e00*/  IADD3 R10, P3, P4, R169, R158, R95 ;  /* 0x0000009ea90a7210 */ /* 0x000fc60007c7e05f */
[----:B------:R-:W-:Y:S01]  /*5e10*/  FFMA R12, R31, R154, R12 ;  /* 0x0000009a1f0c7223 */ /* 0x000fe2000000000c */
[----:B------:R-:W-:Y:S02]  /*5e20*/  IADD3.X R11, R167, R159, R97, P3, P4 ;  /* 0x0000009fa70b7210 */ /* 0x000fe40001fe8461 */
[----:B------:R-:W-:Y:S02]  /*5e30*/  ISETP.GT.AND P3, PT, R0, 0x10, P0 ;  /* 0x000000100000780c */ /* 0x000fe40000764270 */
[----:B------:R-:W-:-:S05]  /*5e40*/  F2FP.BF16.F32.PACK_AB R12, RZ, R12 ;  /* 0x0000000cff0c723e */ /* 0x000fca00000010ff */
[----:B------:R0:W-:Y:S06]  /*5e50*/  @P2 STG.E.U16 desc[UR36][R10.64+0x12], R12 ;  /* 0x0000120c0a002986 */ /* 0x0001ec000c101524 */
[----:B------:R-:W-:Y:S05]  /*5e60*/  @!P3 BRA `(.L_x_176) ;  /* 0x000000000004b947 */ /* 0x000fea0003800000 */
[----:B------:R0:W5:Y:S02]  /*5e70*/  LDG.E.LTC128B.U16 R168, desc[UR36][R4.64+0x20] ;  /* 0x0000202404a87981 */ /* 0x000164000c1e1520 */
.L_x_176:
[----:B------:R-:W-:Y:S05]  /*5e80*/  BSYNC B1 ;  /* 0x0000000000017941 */ /* 0x000fea0003800000 */
.L_x_175:
        /* <DEDUP_REMOVED lines=9> */
.L_x_178:
[----:B------:R-:W-:Y:S05]  /*5f20*/  BSYNC B1 ;  /* 0x0000000000017941 */ /* 0x000fea0003800000 */
.L_x_177:
[----:B-----5:R-:W-:Y:S01]  /*5f30*/  IMAD.U32 R12, R168, 0x10000, RZ ;  /* 0x00010000a80c7824 */ /* 0x020fe200078e00ff */
        /* <DEDUP_REMOVED lines=8> */
.L_x_180:
[----:B------:R-:W-:Y:S05]  /*5fc0*/  BSYNC B1 ;  /* 0x0000000000017941 */ /* 0x000fea0003800000 */
.L_x_179:
        /* <DEDUP_REMOVED lines=9> */
.L_x_182:
[----:B------:R-:W-:Y:S05]  /*6060*/  BSYNC B1 ;  /* 0x0000000000017941 */ /* 0x000fea0003800000 */
.L_x_181:
        /* <DEDUP_REMOVED lines=9> */
.L_x_184:
[----:B------:R-:W-:Y:S05]  /*6100*/  BSYNC B1 ;  /* 0x0000000000017941 */ /* 0x000fea0003800000 */
.L_x_183:
[----:B0----5:R-:W-:Y:S01]  /*6110*/  SHF.L.U32 R12, R168, 0x10, RZ ;  /* 0x00000010a80c7819 */ /* 0x021fe200000006ff */
[----:B------:R-:W-:Y:S01]  /*6120*/  BSSY B1, `(.L_x_185) ;  /* 0x0000008000017945 */ /* 0x000fe20003800000 */
[----:B------:R-:W-:-:S03]  /*6130*/  ISETP.GT.AND P2, PT, R0, 0x19, P0 ;  /* 0x000000190000780c */ /* 0x000fc60000744270 */
[----:B------:R-:W-:-:S04]  /*6140*/  FMUL R13, R12, R155 ;  /* 0x0000009b0c0d7220 */ /* 0x000fc80000400000 */
[----:B------:R-:W-:-:S05]  /*6150*/  FFMA R13, R36, R154, R13 ;  /* 0x0000009a240d7223 */ /* 0x000fca000000000d */
[----:B------:R-:W-:-:S05]  /*6160*/  F2FP.BF16.F32.PACK_AB R13, RZ, R13 ;  /* 0x0000000dff0d723e */ /* 0x000fca00000010ff */
[----:B------:R0:W-:Y:S01]  /*6170*/  @P3 STG.E.U16 desc[UR36][R6.64+0x30], R13 ;  /* 0x0000300d06003986 */ /* 0x0001e2000c101524 */
[----:B------:R-:W-:Y:S05]  /*6180*/  @!P2 BRA `(.L_x_186) ;  /* 0x000000000004a947 */ /* 0x000fea0003800000 */
[----:B------:R0:W5:Y:S02]  /*6190*/  LDG.E.LTC128B.U16 R168, desc[UR36][R4.64+0x32] ;  /* 0x0000322404a87981 */ /* 0x000164000c1e1520 */
.L_x_186:
[----:B------:R-:W-:Y:S05]  /*61a0*/  BSYNC B1 ;  /* 0x0000000000017941 */ /* 0x000fea0003800000 */
.L_x_185:
        /* <DEDUP_REMOVED lines=9> */
.L_x_188:
[----:B------:R-:W-:Y:S05]  /*6240*/  BSYNC B1 ;  /* 0x0000000000017941 */ /* 0x000fea0003800000 */
.L_x_187:
        /* <DEDUP_REMOVED lines=9> */
.L_x_190:
[----:B------:R-:W-:Y:S05]  /*62e0*/  BSYNC B1 ;  /* 0x0000000000017941 */ /* 0x000fea0003800000 */
.L_x_189:
        /* <DEDUP_REMOVED lines=9> */
.L_x_192:
[----:B------:R-:W-:Y:S05]  /*6380*/  BSYNC B1 ;  /* 0x0000000000017941 */ /* 0x000fea0003800000 */
.L_x_191:
        /* <DEDUP_REMOVED lines=9> */
.L_x_194:
[----:B------:R-:W-:Y:S05]  /*6420*/  BSYNC B1 ;  /* 0x0000000000017941 */ /* 0x000fea0003800000 */
.L_x_193:
        /* <DEDUP_REMOVED lines=9> */
.L_x_196:
[----:B------:R-:W-:Y:S05]  /*64c0*/  BSYNC B1 ;  /* 0x0000000000017941 */ /* 0x000fea0003800000 */
.L_x_195:
        /* <DEDUP_REMOVED lines=9> */
.L_x_198:
[----:B------:R-:W-:Y:S05]  /*6560*/  BSYNC B1 ;  /* 0x0000000000017941 */ /* 0x000fea0003800000 */
.L_x_197:
        /* <DEDUP_REMOVED lines=9> */
.L_x_200:
[----:B------:R-:W-:Y:S05]  /*6600*/  BSYNC B1 ;  /* 0x0000000000017941 */ /* 0x000fea0003800000 */
.L_x_199:
        /* <DEDUP_REMOVED lines=9> */
.L_x_202:
[----:B------:R-:W-:Y:S05]  /*66a0*/  BSYNC B1 ;  /* 0x0000000000017941 */ /* 0x000fea0003800000 */
.L_x_201:
        /* <DEDUP_REMOVED lines=9> */
.L_x_204:
[----:B------:R-:W-:Y:S05]  /*6740*/  BSYNC B1 ;  /* 0x0000000000017941 */ /* 0x000fea0003800000 */
.L_x_203:
        /* <DEDUP_REMOVED lines=9> */
.L_x_206:
[----:B------:R-:W-:Y:S05]  /*67e0*/  BSYNC B1 ;  /* 0x0000000000017941 */ /* 0x000fea0003800000 */
.L_x_205:
        /* <DEDUP_REMOVED lines=9> */
.L_x_208:
[----:B------:R-:W-:Y:S05]  /*6880*/  BSYNC B1 ;  /* 0x0000000000017941 */ /* 0x000fea0003800000 */
.L_x_207:
        /* <DEDUP_REMOVED lines=9> */
.L_x_210:
[----:B------:R-:W-:Y:S05]  /*6920*/  BSYNC B1 ;  /* 0x0000000000017941 */ /* 0x000fea0003800000 */
.L_x_209:
[----:B-----5:R-:W-:Y:S01]  /*6930*/  SHF.L.U32 R12, R168, 0x10, RZ ;  /* 0x00000010a80c7819 */ /* 0x020fe200000006ff */
        /* <DEDUP_REMOVED lines=8> */
.L_x_212:
[----:B------:R-:W-:Y:S05]  /*69c0*/  BSYNC B1 ;  /* 0x0000000000017941 */ /* 0x000fea0003800000 */
.L_x_211:
        /* <DEDUP_REMOVED lines=9> */
.L_x_214:
[----:B------:R-:W-:Y:S05]  /*6a60*/  BSYNC B1 ;  /* 0x0000000000017941 */ /* 0x000fea0003800000 */
.L_x_213:
        /* <DEDUP_REMOVED lines=9> */
.L_x_216:
[----:B------:R-:W-:Y:S05]  /*6b00*/  BSYNC B1 ;  /* 0x0000000000017941 */ /* 0x000fea0003800000 */
.L_x_215:
        /* <DEDUP_REMOVED lines=9> */
.L_x_218:
[----:B------:R-:W-:Y:S05]  /*6ba0*/  BSYNC B1 ;  /* 0x0000000000017941 */ /* 0x000fea0003800000 */
.L_x_217:
        /* <DEDUP_REMOVED lines=9> */
.L_x_220:
[----:B------:R-:W-:Y:S05]  /*6c40*/  BSYNC B1 ;  /* 0x0000000000017941 */ /* 0x000fea0003800000 */
.L_x_219:
        /* <DEDUP_REMOVED lines=9> */
.L_x_222:
[----:B------:R-:W-:Y:S05]  /*6ce0*/  BSYNC B1 ;  /* 0x0000000000017941 */ /* 0x000fea0003800000 */
.L_x_221:
        /* <DEDUP_REMOVED lines=9> */
.L_x_224:
[----:B------:R-:W-:Y:S05]  /*6d80*/  BSYNC B1 ;  /* 0x0000000000017941 */ /* 0x000fea0003800000 */
.L_x_223:
        /* <DEDUP_REMOVED lines=9> */
.L_x_226:
[----:B------:R-:W-:Y:S05]  /*6e20*/  BSYNC B1 ;  /* 0x0000000000017941 */ /* 0x000fea0003800000 */
.L_x_225:
        /* <DEDUP_REMOVED lines=9> */
.L_x_228:
[----:B------:R-:W-:Y:S05]  /*6ec0*/  BSYNC B1 ;  /* 0x0000000000017941 */ /* 0x000fea0003800000 */
.L_x_227:
        /* <DEDUP_REMOVED lines=9> */
.L_x_230:
[----:B------:R-:W-:Y:S05]  /*6f60*/  BSYNC B1 ;  /* 0x0000000000017941 */ /* 0x000fea0003800000 */
.L_x_229:
        /* <DEDUP_REMOVED lines=9> */
.L_x_232:
[----:B------:R-:W-:Y:S05]  /*7000*/  BSYNC B1 ;  /* 0x0000000000017941 */ /* 0x000fea0003800000 */
.L_x_231:
        /* <DEDUP_REMOVED lines=9> */
.L_x_234:
[----:B------:R-:W-:Y:S05]  /*70a0*/  BSYNC B1 ;  /* 0x0000000000017941 */ /* 0x000fea0003800000 */
.L_x_233:
        /* <DEDUP_REMOVED lines=9> */
.L_x_236:
[----:B------:R-:W-:Y:S05]  /*7140*/  BSYNC B1 ;  /* 0x0000000000017941 */ /* 0x000fea0003800000 */
.L_x_235:
        /* <DEDUP_REMOVED lines=9> */
.L_x_238:
[----:B------:R-:W-:Y:S05]  /*71e0*/  BSYNC B1 ;  /* 0x0000000000017941 */ /* 0x000fea0003800000 */
.L_x_237:
        /* <DEDUP_REMOVED lines=9> */
.L_x_240:
[----:B------:R-:W-:Y:S05]  /*7280*/  BSYNC B1 ;  /* 0x0000000000017941 */ /* 0x000fea0003800000 */
.L_x_239:
        /* <DEDUP_REMOVED lines=9> */
.L_x_242:
[----:B------:R-:W-:Y:S05]  /*7320*/  BSYNC B1 ;  /* 0x0000000000017941 */ /* 0x000fea0003800000 */
.L_x_241:
        /* <DEDUP_REMOVED lines=9> */
.L_x_244:
[----:B------:R-:W-:Y:S05]  /*73c0*/  BSYNC B1 ;  /* 0x0000000000017941 */ /* 0x000fea0003800000 */
.L_x_243:
        /* <DEDUP_REMOVED lines=9> */
.L_x_246:
[----:B------:R-:W-:Y:S05]  /*7460*/  BSYNC B1 ;  /* 0x0000000000017941 */ /* 0x000fea0003800000 */
.L_x_245:
        /* <DEDUP_REMOVED lines=9> */
.L_x_248:
[----:B------:R-:W-:Y:S05]  /*7500*/  BSYNC B1 ;  /* 0x0000000000017941 */ /* 0x000fea0003800000 */
.L_x_247:
        /* <DEDUP_REMOVED lines=9> */
.L_x_250:
[----:B------:R-:W-:Y:S05]  /*75a0*/  BSYNC B1 ;  /* 0x0000000000017941 */ /* 0x000fea0003800000 */
.L_x_249:
        /* <DEDUP_REMOVED lines=9> */
.L_x_252:
[----:B------:R-:W-:Y:S05]  /*7640*/  BSYNC B1 ;  /* 0x0000000000017941 */ /* 0x000fea0003800000 */
.L_x_251:
        /* <DEDUP_REMOVED lines=9> */
.L_x_254:
[----:B------:R-:W-:Y:S05]  /*76e0*/  BSYNC B1 ;  /* 0x0000000000017941 */ /* 0x000fea0003800000 */
.L_x_253:
        /* <DEDUP_REMOVED lines=9> */
.L_x_256:
[----:B------:R-:W-:Y:S05]  /*7780*/  BSYNC B1 ;  /* 0x0000000000017941 */ /* 0x000fea0003800000 */
.L_x_255:
        /* <DEDUP_REMOVED lines=9> */
.L_x_258:
[----:B------:R-:W-:Y:S05]  /*7820*/  BSYNC B1 ;  /* 0x0000000000017941 */ /* 0x000fea0003800000 */
.L_x_257:
        /* <DEDUP_REMOVED lines=9> */
.L_x_260:
[----:B------:R-:W-:Y:S05]  /*78c0*/  BSYNC B1 ;  /* 0x0000000000017941 */ /* 0x000fea0003800000 */
.L_x_259:
        /* <DEDUP_REMOVED lines=9> */
.L_x_262:
[----:B------:R-:W-:Y:S05]  /*7960*/  BSYNC B1 ;  /* 0x0000000000017941 */ /* 0x000fea0003800000 */
.L_x_261:
        /* <DEDUP_REMOVED lines=9> */
.L_x_264:
[----:B------:R-:W-:Y:S05]  /*7a00*/  BSYNC B1 ;  /* 0x0000000000017941 */ /* 0x000fea0003800000 */
.L_x_263:
        /* <DEDUP_REMOVED lines=9> */
.L_x_266:
[----:B------:R-:W-:Y:S05]  /*7aa0*/  BSYNC B1 ;  /* 0x0000000000017941 */ /* 0x000fea0003800000 */
.L_x_265:
        /* <DEDUP_REMOVED lines=9> */
.L_x_268:
[----:B------:R-:W-:Y:S05]  /*7b40*/  BSYNC B1 ;  /* 0x0000000000017941 */ /* 0x000fea0003800000 */
.L_x_267:
        /* <DEDUP_REMOVED lines=9> */
.L_x_270:
[----:B------:R-:W-:Y:S05]  /*7be0*/  BSYNC B1 ;  /* 0x0000000000017941 */ /* 0x000fea0003800000 */
.L_x_269:
        /* <DEDUP_REMOVED lines=9> */
.L_x_272:
[----:B------:R-:W-:Y:S05]  /*7c80*/  BSYNC B1 ;  /* 0x0000000000017941 */ /* 0x000fea0003800000 */
.L_x_271:
        /* <DEDUP_REMOVED lines=9> */
.L_x_274:
[----:B------:R-:W-:Y:S05]  /*7d20*/  BSYNC B1 ;  /* 0x0000000000017941 */ /* 0x000fea0003800000 */
.L_x_273:
        /* <DEDUP_REMOVED lines=9> */
.L_x_276:
[----:B------:R-:W-:Y:S05]  /*7dc0*/  BSYNC B1 ;  /* 0x0000000000017941 */ /* 0x000fea0003800000 */
.L_x_275:
        /* <DEDUP_REMOVED lines=9> */
.L_x_278:
[----:B------:R-:W-:Y:S05]  /*7e60*/  BSYNC B1 ;  /* 0x0000000000017941 */ /* 0x000fea0003800000 */
.L_x_277:
        /* <DEDUP_REMOVED lines=9> */
.L_x_280:
[----:B------:R-:W-:Y:S05]  /*7f00*/  BSYNC B1 ;  /* 0x0000000000017941 */ /* 0x000fea0003800000 */
.L_x_279:
        /* <DEDUP_REMOVED lines=9> */
.L_x_282:
[----:B------:R-:W-:Y:S05]  /*7fa0*/  BSYNC B1 ;  /* 0x0000000000017941 */ /* 0x000fea0003800000 */
.L_x_281:
[----:B01---5:R-:W-:Y:S01]  /*7fb0*/  IMAD.U32 R4, R168, 0x10000, RZ ;  /* 0x00010000a8047824 */ /* 0x023fe200078e00ff */
        /* <DEDUP_REMOVED lines=8> */
.L_x_284:
[----:B------:R-:W-:Y:S05]  /*8040*/  BSYNC B1 ;  /* 0x0000000000017941 */ /* 0x000fea0003800000 */
.L_x_283:
[----:B0----5:R-:W-:Y:S01]  /*8050*/  IMAD.U32 R4, R168, 0x10000, RZ ;  /* 0x00010000a8047824 */ /* 0x021fe200078e00ff */
        /* <DEDUP_REMOVED lines=11> */
.L_x_286:
[----:B------:R-:W-:Y:S05]  /*8110*/  BSYNC B1 ;  /* 0x0000000000017941 */ /* 0x000fea0003800000 */
.L_x_285:
[----:B------:R-:W-:Y:S05]  /*8120*/  @!P1 BRA `(.L_x_287) ;  /* 0x00000024003c9947 */ /* 0x000fea0003800000 */
[----:B-----5:R-:W-:-:S04]  /*8130*/  IMAD.U32 R168, R168, 0x10000, RZ ;  /* 0x00010000a8a87824 */ /* 0x020fc800078e00ff */
[----:B------:R-:W-:-:S04]  /*8140*/  FMUL R168, R168, R155 ;  /* 0x0000009ba8a87220 */ /* 0x000fc80000400000 */
[----:B------:R-:W-:-:S05]  /*8150*/  FFMA R168, R87, R154, R168 ;  /* 0x0000009a57a87223 */ /* 0x000fca00000000a8 */
[----:B------:R-:W-:-:S05]  /*8160*/  F2FP.BF16.F32.PACK_AB R168, RZ, R168 ;  /* 0x000000a8ffa8723e */ /* 0x000fca00000010ff */
[----:B------:R0:W-:Y:S01]  /*8170*/  STG.E.U16 desc[UR36][R10.64+0xf2], R168 ;  /* 0x0000f2a80a007986 */ /* 0x0001e2000c101524 */
[----:B------:R-:W-:Y:S05]  /*8180*/  BRA `(.L_x_287) ;  /* 0x0000002400247947 */ /* 0x000fea0003800000 */
.L_x_36:
[----:B------:R-:W-:Y:S01]  /*8190*/  ULDC.64 UR4, c[0x0][0x5c0] ;  /* 0x0001700000047ab9 */ /* 0x000fe20000000a00 */
[----:B------:R-:W-:Y:S01]  /*81a0*/  ISETP.GT.AND P4, PT, R0, 0x1, P2 ;  /* 0x000000010000780c */ /* 0x000fe20001784270 */
[-C--:B------:R-:W-:Y:S01]  /*81b0*/  FMUL R88, R88, R154.reuse ;  /* 0x0000009a58587220 */ /* 0x080fe20000400000 */
[----:B------:R-:W-:Y:S01]  /*81c0*/  LEA R6, P1, R166, UR4, 0x1 ;  /* 0x00000004a6067c11 */ /* 0x000fe2000f8208ff */
[-C--:B------:R-:W-:Y:S01]  /*81d0*/  FMUL R89, R89, R154.reuse ;  /* 0x0000009a59597220 */ /* 0x080fe20000400000 */
[----:B------:R-:W-:Y:S02]  /*81e0*/  IMAD.SHL.U32 R11, R4, 0x10, RZ ;  /* 0x00000010040b7824 */ /* 0x000fe400078e00ff */
[-C--:B------:R-:W-:Y:S01]  /*81f0*/  FMUL R90, R90, R154.reuse ;  /* 0x0000009a5a5a7220 */ /* 0x080fe20000400000 */
[----:B------:R-:W-:Y:S01]  /*8200*/  LEA.HI.X R7, R166, UR5, R171, 0x1, P1 ;  /* 0x00000005a6077c11 */ /* 0x000fe200088f0cab */
[----:B------:R-:W-:Y:S01]  /*8210*/  FMUL R91, R91, R154 ;  /* 0x0000009a5b5b7220 */ /* 0x000fe20000400000 */
[----:B------:R-:W-:Y:S01]  /*8220*/  F2FP.BF16.F32.PACK_AB R88, RZ, R88 ;  /* 0x00000058ff58723e */ /* 0x000fe200000010ff */
[-C--:B------:R-:W-:Y:S01]  /*8230*/  FMUL R92, R92, R154.reuse ;  /* 0x0000009a5c5c7220 */ /* 0x080fe20000400000 */
[----:B------:R-:W-:Y:S01]  /*8240*/  ISETP.GT.AND P1, PT, R157, 0x8, PT ;  /* 0x000000089d00780c */ /* 0x000fe20003f24270 */
[-C--:B------:R-:W-:Y:S01]  /*8250*/  FMUL R93, R93, R154.reuse ;  /* 0x0000009a5d5d7220 */ /* 0x080fe20000400000 */
[----:B------:R-:W-:Y:S01]  /*8260*/  F2FP.BF16.F32.PACK_AB R89, RZ, R89 ;  /* 0x00000059ff59723e */ /* 0x000fe200000010ff */
[----:B------:R-:W-:Y:S01]  /*8270*/  @P0 STG.E.U16 desc[UR36][R6.64], R88 ;  /* 0x0000005806000986 */ /* 0x000fe2000c101524 */
[----:B------:R-:W-:Y:S01]  /*8280*/  ISETP.GT.AND P3, PT, R0, RZ, P1 ;  /* 0x000000ff0000720c */ /* 0x000fe20000f64270 */
[-C--:B------:R-:W-:Y:S01]  /*8290*/  FMUL R94, R94, R154.reuse ;  /* 0x0000009a5e5e7220 */ /* 0x080fe20000400000 */
[----:B------:R-:W-:Y:S01]  /*82a0*/  ISETP.GT.AND P0, PT, R0, 0x1, P1 ;  /* 0x000000010000780c */ /* 0x000fe20000f04270 */
[----:B------:R-:W-:Y:S01]  /*82b0*/  @P4 STG.E.U16 desc[UR36][R6.64+0x2], R89 ;  /* 0x0000025906004986 */ /* 0x000fe2000c101524 */
[----:B------:R-:W-:Y:S01]  /*82c0*/  SHF.L.U64.HI R9, R4, 0x4, R5 ;  /* 0x0000000404097819 */ /* 0x000fe20000010205 */
[----:B------:R-:W-:Y:S01]  /*82d0*/  FMUL R95, R95, R154 ;  /* 0x0000009a5f5f7220 */ /* 0x000fe20000400000 */
[----:B------:R-:W-:Y:S01]  /*82e0*/  IADD3 R12, P4, R11, R6, RZ ;  /* 0x000000060b0c7210 */ /* 0x000fe20007f9e0ff */
[----:B------:R-:W-:Y:S01]  /*82f0*/  FMUL R96, R96, R154 ;  /* 0x0000009a60607220 */ /* 0x000fe20000400000 */
[----:B------:R-:W-:Y:S01]  /*8300*/  F2FP.BF16.F32.PACK_AB R90, RZ, R90 ;  /* 0x0000005aff5a723e */ /* 0x000fe200000010ff */
[-C--:B------:R-:W-:Y:S01]  /*8310*/  FMUL R97, R97, R154.reuse ;  /* 0x0000009a61617220 */ /* 0x080fe20000400000 */
[----:B------:R-:W-:Y:S01]  /*8320*/  F2FP.BF16.F32.PACK_AB R91, RZ, R91 ;  /* 0x0000005bff5b723e */ /* 0x000fe200000010ff */
[----:B------:R-:W-:Y:S01]  /*8330*/  IMAD.X R13, R9, 0x1, R7, P4 ;  /* 0x00000001090d7824 */ /* 0x000fe200020e0607 */
[----:B------:R-:W-:Y:S01]  /*8340*/  ISETP.GT.AND P4, PT, R0, 0x9, P2 ;  /* 0x000000090000780c */ /* 0x000fe20001784270 */
[----:B------:R-:W-:Y:S01]  /*8350*/  FMUL R98, R98, R154 ;  /* 0x0000009a62627220 */ /* 0x000fe20000400000 */
[----:B------:R-:W-:Y:S01]  /*8360*/  F2FP.BF16.F32.PACK_AB R92, RZ, R92 ;  /* 0x0000005cff5c723e */ /* 0x000fe200000010ff */
[-C--:B------:R-:W-:Y:S01]  /*8370*/  FMUL R99, R99, R154.reuse ;  /* 0x0000009a63637220 */ /* 0x080fe20000400000 */
[----:B------:R-:W-:Y:S01]  /*8380*/  @P3 STG.E.U16 desc[UR36][R12.64], R90 ;  /* 0x0000005a0c003986 */ /* 0x000fe2000c101524 */
[----:B------:R-:W-:Y:S01]  /*8390*/  ISETP.GT.AND P3, PT, R0, 0x8, P2 ;  /* 0x000000080000780c */ /* 0x000fe20001764270 */
[-C--:B------:R-:W-:Y:S01]  /*83a0*/  FMUL R100, R100, R154.reuse ;  /* 0x0000009a64647220 */ /* 0x080fe20000400000 */
[----:B------:R-:W-:Y:S01]  /*83b0*/  F2FP.BF16.F32.PACK_AB R93, RZ, R93 ;  /* 0x0000005dff5d723e */ /* 0x000fe200000010ff */
[----:B------:R-:W-:Y:S01]  /*83c0*/  @P0 STG.E.U16 desc[UR36][R12.64+0x2], R91 ;  /* 0x0000025b0c000986 */ /* 0x000fe2000c101524 */
[----:B------:R-:W-:Y:S01]  /*83d0*/  ISETP.GT.AND P0, PT, R0, 0x8, P1 ;  /* 0x000000080000780c */ /* 0x000fe20000f04270 */
[----:B------:R-:W-:Y:S01]  /*83e0*/  FMUL R101, R101, R154 ;  /* 0x0000009a65657220 */ /* 0x000fe20000400000 */
[----:B------:R-:W-:Y:S01]  /*83f0*/  F2FP.BF16.F32.PACK_AB R94, RZ, R94 ;  /* 0x0000005eff5e723e */ /* 0x000fe200000010ff */
[-C--:B------:R-:W-:Y:S01]  /*8400*/  FMUL R102, R102, R154.reuse ;  /* 0x0000009a66667220 */ /* 0x080fe20000400000 */
[----:B------:R-:W-:Y:S01]  /*8410*/  F2FP.BF16.F32.PACK_AB R95, RZ, R95 ;  /* 0x0000005fff5f723e */ /* 0x000fe200000010ff */
[----:B------:R-:W-:Y:S01]  /*8420*/  FMUL R103, R103, R154 ;  /* 0x0000009a67677220 */ /* 0x000fe20000400000 */
[----:B------:R-:W-:Y:S01]  /*8430*/  F2FP.BF16.F32.PACK_AB R96, RZ, R96 ;  /* 0x00000060ff60723e */ /* 0x000fe200000010ff */
[-C--:B------:R-:W-:Y:S01]  /*8440*/  FMUL R104, R104, R154.reuse ;  /* 0x0000009a68687220 */ /* 0x080fe20000400000 */
[----:B------:R-:W-:Y:S01]  /*8450*/  F2FP.BF16.F32.PACK_AB R97, RZ, R97 ;  /* 0x00000061ff61723e */ /* 0x000fe200000010ff */
[----:B------:R-:W-:Y:S01]  /*8460*/  @P3 STG.E.U16 desc[UR36][R6.64+0x10], R92 ;  /* 0x0000105c06003986 */ /* 0x000fe2000c101524 */
[C---:B------:R-:W-:Y:S01]  /*8470*/  ISETP.GT.AND P3, PT, R0.reuse, 0x9, P1 ;  /* 0x000000090000780c */ /* 0x040fe20000f64270 */
[----:B------:R-:W-:Y:S01]  /*8480*/  FMUL R105, R105, R154 ;  /* 0x0000009a69697220 */ /* 0x000fe20000400000 */
[----:B------:R-:W-:Y:S01]  /*8490*/  F2FP.BF16.F32.PACK_AB R98, RZ, R98 ;  /* 0x00000062ff62723e */ /* 0x000fe200000010ff */
        /* <DEDUP_REMOVED lines=162> */
[----:B------:R-:W-:Y:S01]  /*8ec0*/  IMAD.SHL.U32 R15, R4, 0x100, RZ ;  /* 0x00000100040f7824 */ /* 0x000fe200078e00ff */
[----:B------:R-:W-:Y:S01]  /*8ed0*/  F2FP.BF16.F32.PACK_AB R145, RZ, R145 ;  /* 0x00000091ff91723e */ /* 0x000fe200000010ff */
[----:B------:R-:W-:Y:S01]  /*8ee0*/  @P3 STG.E.U16 desc[UR36][R6.64+0xa0], R128 ;  /* 0x0000a08006003986 */ /* 0x000fe2000c101524 */
[----:B------:R-:W-:Y:S01]  /*8ef0*/  ISETP.GT.AND P3, PT, R0, 0x51, P1 ;  /* 0x000000510000780c */ /* 0x000fe20000f64270 */
[----:B------:R-:W-:Y:S01]  /*8f00*/  FMUL R24, R24, R154 ;  /* 0x0000009a18187220 */ /* 0x000fe20000400000 */
[----:B------:R-:W-:Y:S01]  /*8f10*/  F2FP.BF16.F32.PACK_AB R146, RZ, R146 ;  /* 0x00000092ff92723e */ /* 0x000fe200000010ff */
[----:B------:R-:W-:Y:S01]  /*8f20*/  @P4 STG.E.U16 desc[UR36][R6.64+0xa2], R129 ;  /* 0x0000a28106004986 */ /* 0x000fe2000c101524 */
[C---:B------:R-:W-:Y:S01]  /*8f30*/  ISETP.GT.AND P4, PT, R0.reuse, 0x58, P2 ;  /* 0x000000580000780c */ /* 0x040fe20001784270 */
        /* <DEDUP_REMOVED lines=18> */
[-C--:B------:R-:W-:Y:S01]  /*9060*/  FMUL R30, R30, R154.reuse ;  /* 0x0000009a1e1e7220 */ /* 0x080fe20000400000 */
[----:B------:R-:W-:Y:S01]  /*9070*/  SHF.L.U64.HI R5, R4, 0x8, R5 ;  /* 0x0000000804057819 */ /* 0x000fe20000010205 */
[----:B------:R-:W-:Y:S01]  /*9080*/  FMUL R31, R31, R154 ;  /* 0x0000009a1f1f7220 */ /* 0x000fe20000400000 */
[----:B------:R-:W-:Y:S01]  /*9090*/  F2FP.BF16.F32.PACK_AB R24, RZ, R24 ;  /* 0x00000018ff18723e */ /* 0x000fe200000010ff */
[----:B------:R-:W-:Y:S01]  /*90a0*/  @P3 STG.E.U16 desc[UR36][R12.64+0xb0], R134 ;  /* 0x0000b0860c003986 */ /* 0x000fe2000c101524 */
[----:B------:R-:W-:Y:S01]  /*90b0*/  ISETP.GT.AND P3, PT, R0, 0x61, P2 ;  /* 0x000000610000780c */ /* 0x000fe20001764270 */
        /* <DEDUP_REMOVED lines=43> */
[C---:B------:R-:W-:Y:S01]  /*9370*/  ISETP.GT.AND P2, PT, R0.reuse, 0x79, P2 ;  /* 0x000000790000780c */ /* 0x040fe20001744270 */
        /* <DEDUP_REMOVED lines=10> */
[-C--:B------:R-:W-:Y:S01]  /*9420*/  FMUL R48, R48, R154.reuse ;  /* 0x0000009a30307220 */ /* 0x080fe20000400000 */
[----:B------:R-:W-:Y:S01]  /*9430*/  F2FP.BF16.F32.PACK_AB R41, RZ, R41 ;  /* 0x00000029ff29723e */ /* 0x000fe200000010ff */
[----:B------:R-:W-:Y:S01]  /*9440*/  FMUL R49, R49, R154 ;  /* 0x0000009a31317220 */ /* 0x000fe20000400000 */
[----:B------:R-:W-:Y:S01]  /*9450*/  F2FP.BF16.F32.PACK_AB R40, RZ, R40 ;  /* 0x00000028ff28723e */ /* 0x000fe200000010ff */
[----:B------:R-:W-:Y:S01]  /*9460*/  @P4 STG.E.U16 desc[UR36][R12.64+0xe0], R146 ;  /* 0x0000e0920c004986 */ /* 0x000fe2000c101524 */
[----:B------:R-:W-:Y:S01]  /*9470*/  F2FP.BF16.F32.PACK_AB R42, RZ, R42 ;  /* 0x0000002aff2a723e */ /* 0x000fe200000010ff */
[-C--:B------:R-:W-:Y:S01]  /*9480*/  FMUL R50, R50, R154.reuse ;  /* 0x0000009a32327220 */ /* 0x080fe20000400000 */
[----:B------:R-:W-:Y:S01]  /*9490*/  F2FP.BF16.F32.PACK_AB R43, RZ, R43 ;  /* 0x0000002bff2b723e */ /* 0x000fe200000010ff */
[----:B------:R-:W-:Y:S01]  /*94a0*/  @P0 STG.E.U16 desc[UR36][R12.64+0xe2], R147 ;  /* 0x0000e2930c000986 */ /* 0x000fe2000c101524 */
[C---:B------:R-:W-:Y:S01]  /*94b0*/  ISETP.GT.AND P0, PT, R0.reuse, 0x78, P1 ;  /* 0x000000780000780c */ /* 0x040fe20000f04270 */
[----:B------:R-:W-:Y:S01]  /*94c0*/  FMUL R51, R51, R154 ;  /* 0x0000009a33337220 */ /* 0x000fe20000400000 */
[----:B------:R-:W-:Y:S01]  /*94d0*/  ISETP.GT.AND P1, PT, R0, 0x79, P1 ;  /* 0x000000790000780c */ /* 0x000fe20000f24270 */
[----:B------:R-:W-:Y:S01]  /*94e0*/  @P3 STG.E.U16 desc[UR36][R6.64+0xf0], R148 ;  /* 0x0000f09406003986 */ /* 0x000fe2000c101524 */
[----:B------:R-:W-:Y:S01]  /*94f0*/  IADD3 R14, P3, P4, R11, R6, R15 ;  /* 0x000000060b0e7210 */ /* 0x000fe20007c7e00f */
[----:B------:R-:W-:Y:S01]  /*9500*/  FMUL R52, R52, R154 ;  /* 0x0000009a34347220 */ /* 0x000fe20000400000 */
[----:B------:R-:W-:Y:S01]  /*9510*/  F2FP.BF16.F32.PACK_AB R44, RZ, R44 ;  /* 0x0000002cff2c723e */ /* 0x000fe200000010ff */
[----:B------:R0:W-:Y:S01]  /*9520*/  @P2 STG.E.U16 desc[UR36][R6.64+0xf2], R149 ;  /* 0x0000f29506002986 */ /* 0x0001e2000c101524 */
[----:B------:R-:W-:Y:S01]  /*9530*/  IADD3 R4, P2, R15, R6, RZ ;  /* 0x000000060f047210 */ /* 0x000fe20007f5e0ff */
[-C--:B------:R-:W-:Y:S01]  /*9540*/  FMUL R53, R53, R154.reuse ;  /* 0x0000009a35357220 */ /* 0x080fe20000400000 */
[----:B------:R-:W-:Y:S01]  /*9550*/  IADD3.X R15, R9, R7, R5, P3, P4 ;  /* 0x00000007090f7210 */ /* 0x000fe20001fe8405 */
[-C--:B------:R-:W-:Y:S01]  /*9560*/  FMUL R54, R54, R154.reuse ;  /* 0x0000009a36367220 */ /* 0x080fe20000400000 */
[C---:B------:R-:W-:Y:S01]  /*9570*/  ISETP.GT.AND P3, PT, R157.reuse, 0x88, PT ;  /* 0x000000889d00780c */ /* 0x040fe20003f64270 */
[----:B------:R-:W-:Y:S01]  /*9580*/  @P0 STG.E.U16 desc[UR36][R12.64+0xf0], R150 ;  /* 0x0000f0960c000986 */ /* 0x000fe2000c101524 */
[----:B------:R-:W-:Y:S01]  /*9590*/  ISETP.GT.AND P0, PT, R157, 0x80, PT ;  /* 0x000000809d00780c */ /* 0x000fe20003f04270 */
[----:B------:R-:W-:Y:S01]  /*95a0*/  IMAD.X R5, R5, 0x1, R7, P2 ;  /* 0x0000000105057824 */ /* 0x000fe200010e0607 */
[C---:B------:R-:W-:Y:S01]  /*95b0*/  ISETP.GT.AND P2, PT, R0.reuse, RZ, P3 ;  /* 0x000000ff0000720c */ /* 0x040fe20001f44270 */
[----:B------:R-:W-:Y:S01]  /*95c0*/  @P1 STG.E.U16 desc[UR36][R12.64+0xf2], R151 ;  /* 0x0000f2970c001986 */ /* 0x000fe2000c101524 */
[C---:B------:R-:W-:Y:S01]  /*95d0*/  ISETP.GT.AND P1, PT, R0.reuse, RZ, P0 ;  /* 0x000000ff0000720c */ /* 0x040fe20000724270 */
[-C--:B------:R-:W-:Y:S01]  /*95e0*/  FMUL R55, R55, R154.reuse ;  /* 0x0000009a37377220 */ /* 0x080fe20000400000 */
[----:B------:R-:W-:Y:S01]  /*95f0*/  ISETP.GT.AND P4, PT, R0, 0x1, P0 ;  /* 0x000000010000780c */ /* 0x000fe20000784270 */
[-C--:B------:R-:W-:Y:S01]  /*9600*/  FMUL R56, R56, R154.reuse ;  /* 0x0000009a38387220 */ /* 0x080fe20000400000 */
[----:B------:R-:W-:Y:S01]  /*9610*/  F2FP.BF16.F32.PACK_AB R45, RZ, R45 ;  /* 0x0000002dff2d723e */ /* 0x000fe200000010ff */
[----:B------:R-:W-:Y:S01]  /*9620*/  FMUL R57, R57, R154 ;  /* 0x0000009a39397220 */ /* 0x000fe20000400000 */
[----:B------:R-:W-:Y:S01]  /*9630*/  F2FP.BF16.F32.PACK_AB R46, RZ, R46 ;  /* 0x0000002eff2e723e */ /* 0x000fe200000010ff */
[-C--:B------:R-:W-:Y:S01]  /*9640*/  FMUL R58, R58, R154.reuse ;  /* 0x0000009a3a3a7220 */ /* 0x080fe20000400000 */
[----:B------:R-:W-:Y:S01]  /*9650*/  F2FP.BF16.F32.PACK_AB R47, RZ, R47 ;  /* 0x0000002fff2f723e */ /* 0x000fe200000010ff */
[----:B------:R-:W-:Y:S01]  /*9660*/  FMUL R59, R59, R154 ;  /* 0x0000009a3b3b7220 */ /* 0x000fe20000400000 */
[----:B------:R-:W-:Y:S01]  /*9670*/  F2FP.BF16.F32.PACK_AB R48, RZ, R48 ;  /* 0x00000030ff30723e */ /* 0x000fe200000010ff */
[----:B------:R-:W-:Y:S01]  /*9680*/  FMUL R60, R60, R154 ;  /* 0x0000009a3c3c7220 */ /* 0x000fe20000400000 */
[----:B------:R-:W-:Y:S01]  /*9690*/  F2FP.BF16.F32.PACK_AB R49, RZ, R49 ;  /* 0x00000031ff31723e */ /* 0x000fe200000010ff */
[----:B------:R-:W-:Y:S01]  /*96a0*/  @P1 STG.E.U16 desc[UR36][R4.64], R24 ;  /* 0x0000001804001986 */ /* 0x000fe2000c101524 */
[----:B0-----:R-:W-:Y:S01]  /*96b0*/  IADD3 R6, P1, R11, R4, RZ ;  /* 0x000000040b067210 */ /* 0x001fe20007f3e0ff */
[----:B------:R-:W-:Y:S01]  /*96c0*/  FMUL R61, R61, R154 ;  /* 0x0000009a3d3d7220 */ /* 0x000fe20000400000 */
[----:B------:R-:W-:Y:S01]  /*96d0*/  F2FP.BF16.F32.PACK_AB R50, RZ, R50 ;  /* 0x00000032ff32723e */ /* 0x000fe200000010ff */
[----:B------:R-:W-:Y:S01]  /*96e0*/  @P4 STG.E.U16 desc[UR36][R4.64+0x2], R25 ;  /* 0x0000021904004986 */ /* 0x000fe2000c101524 */
[C---:B------:R-:W-:Y:S01]  /*96f0*/  ISETP.GT.AND P4, PT, R0.reuse, 0x1, P3 ;  /* 0x000000010000780c */ /* 0x040fe20001f84270 */
[--C-:B------:R-:W-:Y:S01]  /*9700*/  IMAD.X R7, R9, 0x1, R5.reuse, P1 ;  /* 0x0000000109077824 */ /* 0x100fe200008e0605 */
[----:B------:R-:W-:Y:S01]  /*9710*/  ISETP.GT.AND P1, PT, R0, 0x8, P0 ;  /* 0x000000080000780c */ /* 0x000fe20000724270 */
[-C--:B------:R-:W-:Y:S01]  /*9720*/  FMUL R62, R62, R154.reuse ;  /* 0x0000009a3e3e7220 */ /* 0x080fe20000400000 */
[----:B------:R-:W-:Y:S01]  /*9730*/  F2FP.BF16.F32.PACK_AB R51, RZ, R51 ;  /* 0x00000033ff33723e */ /* 0x000fe200000010ff */
[-C--:B------:R-:W-:Y:S01]  /*9740*/  FMUL R63, R63, R154.reuse ;  /* 0x0000009a3f3f7220 */ /* 0x080fe20000400000 */
[----:B------:R-:W-:Y:S01]  /*9750*/  @P2 STG.E.U16 desc[UR36][R6.64], R26 ;  /* 0x0000001a06002986 */ /* 0x000fe2000c101524 */
[----:B------:R-:W-:Y:S01]  /*9760*/  ISETP.GT.AND P2, PT, R0, 0x9, P0 ;  /* 0x000000090000780c */ /* 0x000fe20000744270 */
[----:B------:R-:W-:Y:S01]  /*9770*/  FMUL R64, R64, R154 ;  /* 0x0000009a40407220 */ /* 0x000fe20000400000 */
[----:B------:R-:W-:Y:S01]  /*9780*/  F2FP.BF16.F32.PACK_AB R52, RZ, R52 ;  /* 0x00000034ff34723e */ /* 0x000fe200000010ff */
[-C--:B------:R-:W-:Y:S01]  /*9790*/  FMUL R65, R65, R154.reuse ;  /* 0x0000009a41417220 */ /* 0x080fe20000400000 */
[----:B------:R-:W-:Y:S01]  /*97a0*/  F2FP.BF16.F32.PACK_AB R53, RZ, R53 ;  /* 0x00000035ff35723e */ /* 0x000fe200000010ff */
[----:B------:R-:W-:Y:S01]  /*97b0*/  FMUL R66, R66, R154 ;  /* 0x0000009a42427220 */ /* 0x000fe20000400000 */
[----:B------:R0:W-:Y:S01]  /*97c0*/  @P4 STG.E.U16 desc[UR36][R6.64+0x2], R27 ;  /* 0x0000021b06004986 */ /* 0x0001e2000c101524 */
[----:B------:R-:W-:Y:S01]  /*97d0*/  IADD3 R8, P4, R11, R4, RZ ;  /* 0x000000040b087210 */ /* 0x000fe20007f9e0ff */
[----:B------:R-:W-:Y:S01]  /*97e0*/  FMUL R67, R67, R154 ;  /* 0x0000009a43437220 */ /* 0x000fe20000400000 */
[----:B------:R-:W-:Y:S01]  /*97f0*/  F2FP.BF16.F32.PACK_AB R54, RZ, R54 ;  /* 0x00000036ff36723e */ /* 0x000fe200000010ff */
[----:B------:R-:W-:Y:S01]  /*9800*/  @P1 STG.E.U16 desc[UR36][R4.64+0x10], R28 ;  /* 0x0000101c04001986 */ /* 0x000fe2000c101524 */
[C---:B------:R-:W-:Y:S01]  /*9810*/  ISETP.GT.AND P1, PT, R0.reuse, 0x8, P3 ;  /* 0x000000080000780c */ /* 0x040fe20001f24270 */
[----:B------:R-:W-:Y:S01]  /*9820*/  IMAD.X R9, R9, 0x1, R5, P4 ;  /* 0x0000000109097824 */ /* 0x000fe200020e0605 */
[C---:B------:R-:W-:Y:S01]  /*9830*/  ISETP.GT.AND P4, PT, R0.reuse, 0x9, P3 ;  /* 0x000000090000780c */ /* 0x040fe20001f84270 */
[----:B------:R-:W-:Y:S01]  /*9840*/  @P2 STG.E.U16 desc[UR36][R4.64+0x12], R29 ;  /* 0x0000121d04002986 */ /* 0x000fe2000c101524 */
        /* <DEDUP_REMOVED lines=25> */
[----:B------:R-:W-:Y:S01]  /*99e0*/  FMUL R76, R76, R154 ;  /* 0x0000009a4c4c7220 */ /* 0x000fe20000400000 */
[----:B------:R-:W-:Y:S01]  /*99f0*/  F2FP.BF16.F32.PACK_AB R63, RZ, R63 ;  /* 0x0000003fff3f723e */ /* 0x000fe200000010ff */
[--C-:B0-----:R-:W-:Y:S01]  /*9a00*/  @P4 IMAD.MOV.U32 R6, RZ, RZ, R14.reuse ;  /* 0x000000ffff064224 */ /* 0x101fe200078e000e */
[----:B------:R-:W-:Y:S01]  /*9a10*/  F2FP.BF16.F32.PACK_AB R64, RZ, R64 ;  /* 0x00000040ff40723e */ /* 0x000fe200000010ff */
[--C-:B------:R-:W-:Y:S01]  /*9a20*/  @P4 IMAD.MOV.U32 R7, RZ, RZ, R15.reuse ;  /* 0x000000ffff074224 */ /* 0x100fe200078e000f */
[----:B------:R-:W-:Y:S01]  /*9a30*/  F2FP.BF16.F32.PACK_AB R65, RZ, R65 ;  /* 0x00000041ff41723e */ /* 0x000fe200000010ff */
[----:B------:R-:W-:Y:S01]  /*9a40*/  FMUL R77, R77, R154 ;  /* 0x0000009a4d4d7220 */ /* 0x000fe20000400000 */
[----:B------:R-:W-:Y:S01]  /*9a50*/  F2FP.BF16.F32.PACK_AB R66, RZ, R66 ;  /* 0x00000042ff42723e */ /* 0x000fe200000010ff */
[-C--:B------:R-:W-:Y:S01]  /*9a60*/  FMUL R78, R78, R154.reuse ;  /* 0x0000009a4e4e7220 */ /* 0x080fe20000400000 */
[----:B------:R0:W-:Y:S01]  /*9a70*/  @P4 STG.E.U16 desc[UR36][R6.64+0x20], R34 ;  /* 0x0000202206004986 */ /* 0x0001e2000c101524 */
[----:B------:R-:W-:Y:S01]  /*9a80*/  ISETP.GT.AND P4, PT, R0, 0x19, P0 ;  /* 0x000000190000780c */ /* 0x000fe20000784270 */
[-C--:B------:R-:W-:Y:S01]  /*9a90*/  FMUL R79, R79, R154.reuse ;  /* 0x0000009a4f4f7220 */ /* 0x080fe20000400000 */
[----:B------:R-:W-:Y:S01]  /*9aa0*/  F2FP.BF16.F32.PACK_AB R67, RZ, R67 ;  /* 0x00000043ff43723e */ /* 0x000fe200000010ff */
[-C--:B------:R-:W-:Y:S01]  /*9ab0*/  FMUL R80, R80, R154.reuse ;  /* 0x0000009a50507220 */ /* 0x080fe20000400000 */
[----:B------:R-:W-:Y:S01]  /*9ac0*/  F2FP.BF16.F32.PACK_AB R69, RZ, R69 ;  /* 0x00000045ff45723e */ /* 0x000fe200000010ff */
[----:B------:R-:W-:Y:S01]  /*9ad0*/  FMUL R81, R81, R154 ;  /* 0x0000009a51517220 */ /* 0x000fe20000400000 */
[----:B------:R-:W-:Y:S01]  /*9ae0*/  F2FP.BF16.F32.PACK_AB R68, RZ, R68 ;  /* 0x00000044ff44723e */ /* 0x000fe200000010ff */
[----:B------:R-:W-:Y:S01]  /*9af0*/  FMUL R82, R82, R154 ;  /* 0x0000009a52527220 */ /* 0x000fe20000400000 */
[----:B------:R-:W-:Y:S01]  /*9b00*/  F2FP.BF16.F32.PACK_AB R70, RZ, R70 ;  /* 0x00000046ff46723e */ /* 0x000fe200000010ff */
[----:B------:R-:W-:Y:S01]  /*9b10*/  FMUL R83, R83, R154 ;  /* 0x0000009a53537220 */ /* 0x000fe20000400000 */
[----:B------:R-:W-:Y:S01]  /*9b20*/  F2FP.BF16.F32.PACK_AB R71, RZ, R71 ;  /* 0x00000047ff47723e */ /* 0x000fe200000010ff */
[----:B0-----:R-:W-:Y:S01]  /*9b30*/  @P2 IMAD.MOV.U32 R6, RZ, RZ, R14 ;  /* 0x000000ffff062224 */ /* 0x001fe200078e000e */
[----:B------:R-:W-:Y:S01]  /*9b40*/  F2FP.BF16.F32.PACK_AB R72, RZ, R72 ;  /* 0x00000048ff48723e */ /* 0x000fe200000010ff */
[----:B------:R-:W-:Y:S01]  /*9b50*/  @P2 IMAD.MOV.U32 R7, RZ, RZ, R15 ;  /* 0x000000ffff072224 */ /* 0x000fe200078e000f */
        /* <DEDUP_REMOVED lines=13> */
[----:B------:R-:W-:-:S02]  /*9c30*/  ISETP.GT.AND P4, PT, R0, 0x20, P0 ;  /* 0x000000200000780c */ /* 0x000fc40000784270 */
[----:B------:R-:W-:Y:S02]  /*9c40*/  F2FP.BF16.F32.PACK_AB R77, RZ, R77 ;  /* 0x0000004dff4d723e */ /* 0x000fe400000010ff */
[----:B------:R-:W-:Y:S01]  /*9c50*/  F2FP.BF16.F32.PACK_AB R78, RZ, R78 ;  /* 0x0000004eff4e723e */ /* 0x000fe200000010ff */
[----:B0-----:R-:W-:Y:S01]  /*9c60*/  @P2 IMAD.MOV.U32 R6, RZ, RZ, R14 ;  /* 0x000000ffff062224 */ /* 0x001fe200078e000e */
[----:B------:R-:W-:Y:S02]  /*9c70*/  @P2 MOV R7, R15 ;  /* 0x0000000f00072202 */ /* 0x000fe40000000f00 */
[----:B------:R-:W-:Y:S02]  /*9c80*/  F2FP.BF16.F32.PACK_AB R79, RZ, R79 ;  /* 0x0000004fff4f723e */ /* 0x000fe400000010ff */
[----:B------:R-:W-:Y:S01]  /*9c90*/  F2FP.BF16.F32.PACK_AB R80, RZ, R80 ;  /* 0x00000050ff50723e */ /* 0x000fe200000010ff */
[----:B------:R0:W-:Y:S01]  /*9ca0*/  @P2 STG.E.U16 desc[UR36][R6.64+0x30], R38 ;  /* 0x0000302606002986 */ /* 0x0001e2000c101524 */
[----:B------:R-:W-:-:S02]  /*9cb0*/  ISETP.GT.AND P2, PT, R0, 0x21, P0 ;  /* 0x000000210000780c */ /* 0x000fc40000744270 */
[----:B------:R-:W-:Y:S02]  /*9cc0*/  F2FP.BF16.F32.PACK_AB R81, RZ, R81 ;  /* 0x00000051ff51723e */ /* 0x000fe400000010ff */
[----:B------:R-:W-:Y:S02]  /*9cd0*/  F2FP.BF16.F32.PACK_AB R82, RZ, R82 ;  /* 0x00000052ff52723e */ /* 0x000fe400000010ff */
[----:B------:R-:W-:Y:S02]  /*9ce0*/  F2FP.BF16.F32.PACK_AB R83, RZ, R83 ;  /* 0x00000053ff53723e */ /* 0x000fe400000010ff */
[----:B------:R-:W-:Y:S02]  /*9cf0*/  F2FP.BF16.F32.PACK_AB R84, RZ, R84 ;  /* 0x00000054ff54723e */ /* 0x000fe400000010ff */
[----:B------:R-:W-:Y:S01]  /*9d00*/  F2FP.BF16.F32.PACK_AB R85, RZ, R85 ;  /* 0x00000055ff55723e */ /* 0x000fe200000010ff */
[----:B0-----:R-:W-:Y:S01]  /*9d10*/  @P1 IMAD.MOV.U32 R6, RZ, RZ, R14 ;  /* 0x000000ffff061224 */ /* 0x001fe200078e000e */
[----:B------:R-:W-:Y:S01]  /*9d20*/  F2FP.BF16.F32.PACK_AB R86, RZ, R86 ;  /* 0x00000056ff56723e */ /* 0x000fe200000010ff */
[----:B------:R-:W-:Y:S01]  /*9d30*/  @P1 IMAD.MOV.U32 R7, RZ, RZ, R15 ;  /* 0x000000ffff071224 */ /* 0x000fe200078e000f */
[----:B------:R-:W-:-:S04]  /*9d40*/  F2FP.BF16.F32.PACK_AB R87, RZ, R87 ;  /* 0x00000057ff57723e */ /* 0x000fc800000010ff */
[----:B------:R0:W-:Y:S01]  /*9d50*/  @P1 STG.E.U16 desc[UR36][R6.64+0x32], R39 ;  /* 0x0000322706001986 */ /* 0x0001e2000c101524 */
[----:B------:R-:W-:-:S03]  /*9d60*/  ISETP.GT.AND P1, PT, R0, 0x20, P3 ;  /* 0x000000200000780c */ /* 0x000fc60001f24270 */
[----:B------:R-:W-:Y:S01]  /*9d70*/  @P2 STG.E.U16 desc[UR36][R4.64+0x42], R41 ;  /* 0x0000422904002986 */ /* 0x000fe2000c101524 */
[----:B------:R-:W-:-:S03]  /*9d80*/  ISETP.GT.AND P2, PT, R0, 0x21, P3 ;  /* 0x000000210000780c */ /* 0x000fc60001f44270 */
[----:B------:R-:W-:Y:S01]  /*9d90*/  @P4 STG.E.U16 desc[UR36][R4.64+0x40], R40 ;  /* 0x0000402804004986 */ /* 0x000fe2000c101524 */
[----:B------:R-:W-:-:S05]  /*9da0*/  ISETP.GT.AND P4, PT, R0, 0x28, P0 ;  /* 0x000000280000780c */ /* 0x000fca0000784270 */
[----:B0-----:R-:W-:Y:S02]  /*9db0*/  @P1 IMAD.MOV.U32 R6, RZ, RZ, R14 ;  /* 0x000000ffff061224 */ /* 0x001fe400078e000e */
[----:B------:R-:W-:-:S05]  /*9dc0*/  @P1 IMAD.MOV.U32 R7, RZ, RZ, R15 ;  /* 0x000000ffff071224 */ /* 0x000fca00078e000f */
[----:B------:R0:W-:Y:S01]  /*9dd0*/  @P1 STG.E.U16 desc[UR36][R6.64+0x40], R42 ;  /* 0x0000402a06001986 */ /* 0x0001e2000c101524 */
[----:B------:R-:W-:Y:S01]  /*9de0*/  ISETP.GT.AND P1, PT, R0, 0x29, P0 ;  /* 0x000000290000780c */ /* 0x000fe20000724270 */
[----:B0-----:R-:W-:Y:S02]  /*9df0*/  @P2 IMAD.MOV.U32 R6, RZ, RZ, R14 ;  /* 0x000000ffff062224 */ /* 0x001fe400078e000e */
[----:B------:R-:W-:-:S05]  /*9e00*/  @P2 IMAD.MOV.U32 R7, RZ, RZ, R15 ;  /* 0x000000ffff072224 */ /* 0x000fca00078e000f */
        /* <DEDUP_REMOVED lines=15> */
[----:B------:R-:W-:Y:S01]  /*9f00*/  ISETP.GT.AND P1, PT, R0, 0x31, P3 ;  /* 0x000000310000780c */ /* 0x000fe20001f24270 */
[----:B0-----:R-:W-:Y:S02]  /*9f10*/  @P2 IMAD.MOV.U32 R6, RZ, RZ, R14 ;  /* 0x000000ffff062224 */ /* 0x001fe400078e000e */
[----:B------:R-:W-:-:S06]  /*9f20*/  @P2 IMAD.MOV.U32 R7, RZ, RZ, R15 ;  /* 0x000000ffff072224 */ /* 0x000fcc00078e000f */
[----:B------:R-:W-:Y:S01]  /*9f30*/  @P4 STG.E.U16 desc[UR36][R4.64+0x62], R49 ;  /* 0x0000623104004986 */ /* 0x000fe2000c101524 */
[----:B------:R-:W-:-:S03]  /*9f40*/  ISETP.GT.AND P4, PT, R0, 0x39, P0 ;  /* 0x000000390000780c */ /* 0x000fc60000784270 */
[----:B------:R0:W-:Y:S01]  /*9f50*/  @P2 STG.E.U16 desc[UR36][R6.64+0x60], R50 ;  /* 0x0000603206002986 */ /* 0x0001e2000c101524 */
[----:B------:R-:W-:Y:S02]  /*9f60*/  ISETP.GT.AND P2, PT, R0, 0x38, P0 ;  /* 0x000000380000780c */ /* 0x000fe40000744270 */
[----:B0-----:R-:W-:Y:S01]  /*9f70*/  @P1 MOV R6, R14 ;  /* 0x0000000e00061202 */ /* 0x001fe20000000f00 */
[----:B------:R-:W-:-:S05]  /*9f80*/  @P1 IMAD.MOV.U32 R7, RZ, RZ, R15 ;  /* 0x000000ffff071224 */ /* 0x000fca00078e000f */
[----:B------:R0:W-:Y:S01]  /*9f90*/  @P1 STG.E.U16 desc[UR36][R6.64+0x62], R51 ;  /* 0x0000623306001986 */ /* 0x0001e2000c101524 */
[----:B------:R-:W-:-:S04]  /*9fa0*/  ISETP.GT.AND P1, PT, R0, 0x38, P3 ;  /* 0x000000380000780c */ /* 0x000fc80001f24270 */
[----:B------:R-:W-:Y:S01]  /*9fb0*/  @P2 STG.E.U16 desc[UR36][R4.64+0x70], R52 ;  /* 0x0000703404002986 */ /* 0x000fe2000c101524 */
[----:B------:R-:W-:-:S03]  /*9fc0*/  ISETP.GT.AND P2, PT, R0, 0x39, P3 ;  /* 0x000000390000780c */ /* 0x000fc60001f44270 */
[----:B------:R-:W-:Y:S01]  /*9fd0*/  @P4 STG.E.U16 desc[UR36][R4.64+0x72], R53 ;  /* 0x0000723504004986 */ /* 0x000fe2000c101524 */
[----:B------:R-:W-:-:S04]  /*9fe0*/  ISETP.GT.AND P4, PT, R0, 0x40, P0 ;  /* 0x000000400000780c */ /* 0x000fc80000784270 */
        /* <DEDUP_REMOVED lines=28> */
[----:B0-----:R-:W-:Y:S01]  /*a1b0*/  @P1 IMAD.MOV.U32 R6, RZ, RZ, R14 ;  /* 0x000000ffff061224 */ /* 0x001fe200078e000e */
[----:B------:R-:W-:-:S05]  /*a1c0*/  @P1 MOV R7, R15 ;  /* 0x0000000f00071202 */ /* 0x000fca0000000f00 */
        /* <DEDUP_REMOVED lines=39> */
[----:B------:R-:W-:Y:S02]  /*a440*/  ISETP.GT.AND P2, PT, R0, 0x69, P3 ;  /* 0x000000690000780c */ /* 0x000fe40001f44270 */
[----:B0-----:R-:W-:Y:S01]  /*a450*/  @P1 MOV R6, R14 ;  /* 0x0000000e00061202 */ /* 0x001fe20000000f00 */
[----:B------:R-:W-:-:S06]  /*a460*/  @P1 IMAD.MOV.U32 R7, RZ, RZ, R15 ;  /* 0x000000ffff071224 */ /* 0x000fcc00078e000f */
[----:B------:R-:W-:Y:S01]  /*a470*/  @P4 STG.E.U16 desc[UR36][R4.64+0xd2], R77 ;  /* 0x0000d24d04004986 */ /* 0x000fe2000c101524 */
[----:B------:R-:W-:-:S03]  /*a480*/  ISETP.GT.AND P4, PT, R0, 0x70, P3 ;  /* 0x000000700000780c */ /* 0x000fc60001f84270 */
[----:B------:R0:W-:Y:S01]  /*a490*/  @P1 STG.E.U16 desc[UR36][R6.64+0xd0], R78 ;  /* 0x0000d04e06001986 */ /* 0x0001e2000c101524 */
[----:B------:R-:W-:Y:S01]  /*a4a0*/  ISETP.GT.AND P1, PT, R0, 0x70, P0 ;  /* 0x000000700000780c */ /* 0x000fe20000724270 */
[----:B0-----:R-:W-:Y:S02]  /*a4b0*/  @P2 IMAD.MOV.U32 R6, RZ, RZ, R14 ;  /* 0x000000ffff062224 */ /* 0x001fe400078e000e */
[----:B------:R-:W-:-:S05]  /*a4c0*/  @P2 IMAD.MOV.U32 R7, RZ, RZ, R15 ;  /* 0x000000ffff072224 */ /* 0x000fca00078e000f */
[----:B------:R0:W-:Y:S01]  /*a4d0*/  @P2 STG.E.U16 desc[UR36][R6.64+0xd2], R79 ;  /* 0x0000d24f06002986 */ /* 0x0001e2000c101524 */
[----:B------:R-:W-:-:S04]  /*a4e0*/  ISETP.GT.AND P2, PT, R0, 0x71, P0 ;  /* 0x000000710000780c */ /* 0x000fc80000744270 */
[----:B------:R-:W-:Y:S01]  /*a4f0*/  @P1 STG.E.U16 desc[UR36][R4.64+0xe0], R80 ;  /* 0x0000e05004001986 */ /* 0x000fe2000c101524 */
[----:B------:R-:W-:Y:S01]  /*a500*/  ISETP.GT.AND P1, PT, R0, 0x71, P3 ;  /* 0x000000710000780c */ /* 0x000fe20001f24270 */
[----:B0-----:R-:W-:Y:S02]  /*a510*/  @P4 IMAD.MOV.U32 R6, RZ, RZ, R14 ;  /* 0x000000ffff064224 */ /* 0x001fe400078e000e */
[----:B------:R-:W-:-:S05]  /*a520*/  @P4 IMAD.MOV.U32 R7, RZ, RZ, R15 ;  /* 0x000000ffff074224 */ /* 0x000fca00078e000f */
[----:B------:R-:W-:Y:S01]  /*a530*/  @P2 STG.E.U16 desc[UR36][R4.64+0xe2], R81 ;  /* 0x0000e25104002986 */ /* 0x000fe2000c101524 */
[C---:B------:R-:W-:Y:S02]  /*a540*/  ISETP.GT.AND P2, PT, R0.reuse, 0x78, P0 ;  /* 0x000000780000780c */ /* 0x040fe40000744270 */
[C---:B------:R-:W-:Y:S01]  /*a550*/  ISETP.GT.AND P0, PT, R0.reuse, 0x79, P0 ;  /* 0x000000790000780c */ /* 0x040fe20000704270 */
[----:B------:R0:W-:Y:S01]  /*a560*/  @P4 STG.E.U16 desc[UR36][R6.64+0xe0], R82 ;  /* 0x0000e05206004986 */ /* 0x0001e2000c101524 */
[C---:B------:R-:W-:Y:S02]  /*a570*/  ISETP.GT.AND P4, PT, R0.reuse, 0x78, P3 ;  /* 0x000000780000780c */ /* 0x040fe40001f84270 */
[----:B------:R-:W-:Y:S01]  /*a580*/  ISETP.GT.AND P3, PT, R0, 0x79, P3 ;  /* 0x000000790000780c */ /* 0x000fe20001f64270 */
[----:B0-----:R-:W-:Y:S02]  /*a590*/  @P1 IMAD.MOV.U32 R6, RZ, RZ, R14 ;  /* 0x000000ffff061224 */ /* 0x001fe400078e000e */
[----:B------:R-:W-:-:S05]  /*a5a0*/  @P1 IMAD.MOV.U32 R7, RZ, RZ, R15 ;  /* 0x000000ffff071224 */ /* 0x000fca00078e000f */
[----:B------:R-:W-:Y:S04]  /*a5b0*/  @P1 STG.E.U16 desc[UR36][R6.64+0xe2], R83 ;  /* 0x0000e25306001986 */ /* 0x000fe8000c101524 */
[----:B------:R-:W-:Y:S04]  /*a5c0*/  @P2 STG.E.U16 desc[UR36][R4.64+0xf0], R84 ;  /* 0x0000f05404002986 */ /* 0x000fe8000c101524 */
[----:B------:R0:W-:Y:S02]  /*a5d0*/  @P0 STG.E.U16 desc[UR36][R4.64+0xf2], R85 ;  /* 0x0000f25504000986 */ /* 0x0001e4000c101524 */
[----:B0-----:R-:W-:-:S02]  /*a5e0*/  @P4 IMAD.MOV.U32 R4, RZ, RZ, R14 ;  /* 0x000000ffff044224 */ /* 0x001fc400078e000e */
[----:B------:R-:W-:-:S05]  /*a5f0*/  @P4 IMAD.MOV.U32 R5, RZ, RZ, R15 ;  /* 0x000000ffff054224 */ /* 0x000fca00078e000f */
[----:B------:R0:W-:Y:S04]  /*a600*/  @P4 STG.E.U16 desc[UR36][R4.64+0xf0], R86 ;  /* 0x0000f05604004986 */ /* 0x0001e8000c101524 */
[----:B------:R0:W-:Y:S02]  /*a610*/  @P3 STG.E.U16 desc[UR36][R14.64+0xf2], R87 ;  /* 0x0000f2570e003986 */ /* 0x0001e4000c101524 */
.L_x_287:
[----:B------:R-:W-:Y:S05]  /*a620*/  BSYNC B0 ;  /* 0x0000000000007941 */ /* 0x000fea0003800000 */
.L_x_35:
[----:B------:R-:W-:Y:S01]  /*a630*/  ULDC UR4, c[0x0][0xc] ;  /* 0x0000030000047ab9 */ /* 0x000fe20000000800 */
[----:B------:R-:W-:Y:S01]  /*a640*/  ULDC UR5, c[0x0][0x10] ;  /* 0x0000040000057ab9 */ /* 0x000fe20000000800 */
[----:B0-----:R-:W0:Y:S01]  /*a650*/  LDC R5, c[0x0][0x14] ;  /* 0x00000500ff057b82 */ /* 0x001e220000000800 */
[----:B------:R-:W-:Y:S01]  /*a660*/  UIMAD.WIDE.U32 UR4, UR4, UR5, URZ ;  /* 0x00000005040472a5 */ /* 0x000fe2000f8e003f */
[----:B------:R-:W-:Y:S01]  /*a670*/  PRMT R0, RZ, 0x7610, R0 ;  /* 0x00007610ff007816 */ /* 0x000fe20000000000 */
[----:B------:R-:W-:Y:S02]  /*a680*/  IMAD.MOV.U32 R153, RZ, RZ, -0x1 ;  /* 0xffffffffff997424 */ /* 0x000fe400078e00ff */
[----:B------:R-:W-:Y:S02]  /*a690*/  IMAD.MOV.U32 R23, RZ, RZ, -0x1 ;  /* 0xffffffffff177424 */ /* 0x000fe400078e00ff */
[----:B0-----:R-:W-:-:S04]  /*a6a0*/  IMAD.WIDE.U32 R16, R5, UR4, R16 ;  /* 0x0000000405107c25 */ /* 0x001fc8000f8e0010 */
[----:B------:R-:W-:Y:S01]  /*a6b0*/  IMAD R5, R5, UR5, RZ ;  /* 0x0000000505057c24 */ /* 0x000fe2000f8e02ff */
[----:B------:R-:W-:Y:S02]  /*a6c0*/  ULDC.64 UR4, c[0x0][0x650] ;  /* 0x0001940000047ab9 */ /* 0x000fe40000000a00 */
[----:B------:R-:W-:Y:S01]  /*a6d0*/  ISETP.GE.U32.AND P0, PT, R16, UR4, PT ;  /* 0x0000000410007c0c */ /* 0x000fe2000bf06070 */
[----:B------:R-:W-:-:S05]  /*a6e0*/  IMAD.IADD R17, R17, 0x1, R5 ;  /* 0x0000000111117824 */ /* 0x000fca00078e0205 */
[----:B------:R-:W-:-:S13]  /*a6f0*/  ISETP.GE.U32.AND.EX P0, PT, R17, UR5, PT, P0 ;  /* 0x0000000511007c0c */ /* 0x000fda000bf06100 */
[----:B------:R-:W-:Y:S05]  /*a700*/  @P0 BRA `(.L_x_288) ;  /* 0x0000000400640947 */ /* 0x000fea0003800000 */
[----:B------:R-:W0:Y:S01]  /*a710*/  S2R R12, SR_CTAID.X ;  /* 0x00000000000c7919 */ /* 0x000e220000002500 */
[----:B------:R-:W3:Y:S01]  /*a720*/  LDC.64 R10, c[0x0][0x628] ;  /* 0x00018a00ff0a7b82 */ /* 0x000ee20000000a00 */
[----:B------:R-:W-:Y:S01]  /*a730*/  ULDC UR4, c[0x0][0x150] ;  /* 0x0000540000047ab9 */ /* 0x000fe20000000800 */
[----:B-12---:R-:W-:Y:S01]  /*a740*/  MOV R8, R16 ;  /* 0x0000001000087202 */ /* 0x006fe20000000f00 */
[----:B------:R-:W1:Y:S01]  /*a750*/  S2R R24, SR_CTAID.Y ;  /* 0x0000000000187919 */ /* 0x000e620000002600 */
[----:B------:R-:W-:-:S04]  /*a760*/  IMAD.MOV.U32 R9, RZ, RZ, R17 ;  /* 0x000000ffff097224 */ /* 0x000fc800078e0011 */
[----:B------:R-:W2:Y:S08]  /*a770*/  LDC R21, c[0x0][0x144] ;  /* 0x00005100ff157b82 */ /* 0x000eb00000000800 */
[----:B------:R-:W1:Y:S08]  /*a780*/  LDC R0, c[0x0][0x630] ;  /* 0x00018c00ff007b82 */ /* 0x000e700000000800 */
[----:B------:R-:W1:Y:S01]  /*a790*/  LDC.64 R14, c[0x0][0x620] ;  /* 0x00018800ff0e7b82 */ /* 0x000e620000000a00 */
[----:B---3--:R-:W-:-:S04]  /*a7a0*/  ISETP.NE.U32.AND P0, PT, R10, RZ, PT ;  /* 0x000000ff0a00720c */ /* 0x008fc80003f05070 */
[----:B------:R-:W-:Y:S02]  /*a7b0*/  ISETP.NE.AND.EX P0, PT, R11, RZ, PT, P0 ;  /* 0x000000ff0b00720c */ /* 0x000fe40003f05300 */
[----:B0-----:R-:W-:-:S05]  /*a7c0*/  I2FP.F32.U32 R3, R12 ;  /* 0x0000000c00037245 */ /* 0x001fca0000201000 */
[----:B------:R-:W-:-:S04]  /*a7d0*/  FMUL R3, R3, UR4 ;  /* 0x0000000403037c20 */ /* 0x000fc80008400000 */
[----:B------:R0:W3:Y:S02]  /*a7e0*/  F2I.U32.TRUNC.NTZ R20, R3 ;  /* 0x0000000300147305 */ /* 0x0000e4000020f000 */
[----:B--2---:R-:W-:Y:S05]  /*a7f0*/  @!P0 BRA `(.L_x_289) ;  /* 0x0000000000288947 */ /* 0x004fea0003800000 */
[----:B0-----:R-:W0:Y:S02]  /*a800*/  LDC R3, c[0x0][0x634] ;  /* 0x00018d00ff037b82 */ /* 0x001e240000000800 */
        /* <DEDUP_REMOVED lines=9> */
.L_x_289:
[----:B------:R-:W2:Y:S01]  /*a8a0*/  LDC.64 R30, c[0x0][0x640] ;  /* 0x00019000ff1e7b82 */ /* 0x000ea20000000a00 */
[-CC-:B-1----:R-:W-:Y:S01]  /*a8b0*/  SHF.R.U64 R23, R8, R0.reuse, R9.reuse ;  /* 0x0000000008177219 */ /* 0x182fe20000001209 */
[----:B---3--:R-:W-:Y:S01]  /*a8c0*/  IMAD.MOV R20, RZ, RZ, -R20 ;  /* 0x000000ffff147224 */ /* 0x008fe200078e0a14 */
[----:B------:R-:W-:Y:S01]  /*a8d0*/  SHF.R.U32.HI R0, RZ, R0, R9 ;  /* 0x00000000ff007219 */ /* 0x000fe20000011609 */
[----:B------:R-:W-:Y:S01]  /*a8e0*/  ULDC UR4, c[0x0][0x154] ;  /* 0x0000550000047ab9 */ /* 0x000fe20000000800 */
[----:B0-----:R-:W-:Y:S01]  /*a8f0*/  IADD3 R3, P0, RZ, -R23, RZ ;  /* 0x80000017ff037210 */ /* 0x001fe20007f1e0ff */
[----:B------:R-:W-:Y:S02]  /*a900*/  IMAD R26, R21, R20, R12 ;  /* 0x00000014151a7224 */ /* 0x000fe400078e020c */
[----:B------:R-:W0:Y:S01]  /*a910*/  LDC R6, c[0x0][0x618] ;  /* 0x00018600ff067b82 */ /* 0x000e220000000800 */
[----:B------:R-:W-:Y:S02]  /*a920*/  IMAD.MOV.U32 R7, RZ, RZ, 0x1 ;  /* 0x00000001ff077424 */ /* 0x000fe400078e00ff */
[----:B------:R-:W-:-:S04]  /*a930*/  IMAD.X R5, RZ, RZ, ~R0, P0 ;  /* 0x000000ffff057224 */ /* 0x000fc800000e0e00 */
[-C--:B------:R-:W-:Y:S01]  /*a940*/  IMAD R0, R5, R14.reuse, RZ ;  /* 0x0000000e05007224 */ /* 0x080fe200078e02ff */
[----:B------:R-:W1:Y:S01]  /*a950*/  LDC R8, c[0x0][0x608] ;  /* 0x00018200ff087b82 */ /* 0x000e620000000800 */
[----:B------:R-:W-:-:S04]  /*a960*/  IMAD.WIDE.U32 R4, R3, R14, R16 ;  /* 0x0000000e03047225 */ /* 0x000fc800078e0010 */
[----:B------:R-:W-:Y:S01]  /*a970*/  IMAD R3, R3, R15, R0 ;  /* 0x0000000f03037224 */ /* 0x000fe200078e0200 */
[----:B------:R-:W-:Y:S02]  /*a980*/  I2FP.F32.U32 R0, R24 ;  /* 0x0000001800007245 */ /* 0x000fe40000201000 */
[----:B------:R-:W3:Y:S01]  /*a990*/  LDC R28, c[0x0][0x658] ;  /* 0x00019600ff1c7b82 */ /* 0x000ee20000000800 */
[----:B------:R-:W-:Y:S01]  /*a9a0*/  IMAD.IADD R3, R5, 0x1, R3 ;  /* 0x0000000105037824 */ /* 0x000fe200078e0203 */
[----:B--2---:R-:W-:Y:S01]  /*a9b0*/  ISETP.NE.U32.AND P0, PT, R30, RZ, PT ;  /* 0x000000ff1e00720c */ /* 0x004fe20003f05070 */
[----:B------:R-:W-:Y:S01]  /*a9c0*/  FMUL R0, R0, UR4 ;  /* 0x0000000400007c20 */ /* 0x000fe20008400000 */
[----:B------:R-:W-:Y:S02]  /*a9d0*/  IMAD.MOV.U32 R5, RZ, RZ, -0x1 ;  /* 0xffffffffff057424 */ /* 0x000fe400078e00ff */
[----:B------:R-:W-:Y:S01]  /*a9e0*/  ISETP.NE.AND.EX P0, PT, R31, RZ, PT, P0 ;  /* 0x000000ff1f00720c */ /* 0x000fe20003f05300 */
[----:B------:R2:W2:Y:S01]  /*a9f0*/  F2I.U32.TRUNC.NTZ R14, R0 ;  /* 0x00000000000e7305 */ /* 0x0004a2000020f000 */
[----:B------:R-:W2:Y:S01]  /*aa00*/  LDC R15, c[0x0][0x148] ;  /* 0x00005200ff0f7b82 */ /* 0x000ea20000000800 */
[----:B0-----:R-:W-:-:S02]  /*aa10*/  SHF.R.U64 R12, R4, R6, R3 ;  /* 0x00000006040c7219 */ /* 0x001fc40000001203 */
[----:B------:R-:W-:-:S05]  /*aa20*/  SHF.R.U32.HI R3, RZ, R6, R3 ;  /* 0x00000006ff037219 */ /* 0x000fca0000011603 */
[----:B------:R-:W0:Y:S01]  /*aa30*/  LDC R20, c[0x0][0x600] ;  /* 0x00018000ff147b82 */ /* 0x000e220000000800 */
[-CC-:B-1----:R-:W-:Y:S02]  /*aa40*/  SHF.R.U64 R10, R12, R8.reuse, R3.reuse ;  /* 0x000000080c0a7219 */ /* 0x182fe40000001203 */
[----:B------:R-:W-:-:S05]  /*aa50*/  SHF.R.U32.HI R3, RZ, R8, R3 ;  /* 0x00000008ff037219 */ /* 0x000fca0000011603 */
[----:B------:R-:W1:Y:S01]  /*aa60*/  LDC R25, c[0x0][0x648] ;  /* 0x00019200ff197b82 */ /* 0x000e620000000800 */
[-C--:B---3--:R-:W-:Y:S02]  /*aa70*/  SHF.L.U32 R4, R5, R28.reuse, RZ ;  /* 0x0000001c05047219 */ /* 0x088fe400000006ff */
[-CC-:B------:R-:W-:Y:S02]  /*aa80*/  SHF.R.U64 R13, R10, R28.reuse, R3.reuse ;  /* 0x0000001c0a0d7219 */ /* 0x180fe40000001203 */
[----:B------:R-:W-:Y:S02]  /*aa90*/  SHF.R.U32.HI R5, RZ, R28, R3 ;  /* 0x0000001cff057219 */ /* 0x000fe40000011603 */
[----:B------:R-:W-:Y:S01]  /*aaa0*/  LOP3.LUT R21, RZ, R4, RZ, 0x33, !PT ;  /* 0x00000004ff157212 */ /* 0x000fe200078e33ff */
[----:B------:R-:W3:Y:S01]  /*aab0*/  LDC R27, c[0x0][0x638] ;  /* 0x00018e00ff1b7b82 */ /* 0x000ee20000000800 */
[----:B------:R-:W-:Y:S01]  /*aac0*/  SHF.L.U32 R28, R7, R28, RZ ;  /* 0x0000001c071c7219 */ /* 0x000fe200000006ff */
[----:B------:R-:W-:-:S06]  /*aad0*/  IMAD.MOV.U32 R4, RZ, RZ, R13 ;  /* 0x000000ffff047224 */ /* 0x000fcc00078e000d */
[----:B------:R-:W0:Y:S01]  /*aae0*/  LDC R29, c[0x0][0x610] ;  /* 0x00018400ff1d7b82 */ /* 0x000e220000000800 */
[----:B------:R-:W-:Y:S05]  /*aaf0*/  @!P0 BRA `(.L_x_290) ;  /* 0x0000000000288947 */ /* 0x000fea0003800000 */
[----:B--2---:R-:W2:Y:S02]  /*ab00*/  LDC R0, c[0x0][0x64c] ;  /* 0x00019300ff007b82 */ /* 0x004ea40000000800 */
[----:B--2---:R-:W-:-:S05]  /*ab10*/  IADD3 R3, P0, R13, R0, RZ ;  /* 0x000000000d037210 */ /* 0x004fca0007f1e0ff */
[----:B------:R-:W-:-:S04]  /*ab20*/  IMAD.X R11, RZ, RZ, R5, P0 ;  /* 0x000000ffff0b7224 */ /* 0x000fc800000e0605 */
[----:B------:R-:W-:-:S04]  /*ab30*/  IMAD.WIDE.U32 R4, R11, R30, RZ ;  /* 0x0000001e0b047225 */ /* 0x000fc800078e00ff */
[----:B------:R-:W-:-:S04]  /*ab40*/  IMAD.WIDE.U32 R6, P0, R3, R31, R4 ;  /* 0x0000001f03067225 */ /* 0x000fc80007800004 */
[----:B------:R-:W-:Y:S01]  /*ab50*/  IMAD.WIDE.U32 R4, R3, R30, RZ ;  /* 0x0000001e03047225 */ /* 0x000fe200078e00ff */
[----:B------:R-:W-:-:S03]  /*ab60*/  MOV R8, R7 ;  /* 0x0000000700087202 */ /* 0x000fc60000000f00 */
[----:B------:R-:W-:Y:S01]  /*ab70*/  IMAD.X R9, RZ, RZ, RZ, P0 ;  /* 0x000000ffff097224 */ /* 0x000fe200000e06ff */
[----:B------:R-:W-:-:S05]  /*ab80*/  IADD3 RZ, P0, R5, R6, RZ ;  /* 0x0000000605ff7210 */ /* 0x000fca0007f1e0ff */
[----:B------:R-:W-:-:S08]  /*ab90*/  IMAD.WIDE.U32.X R4, R11, R31, R8, P0 ;  /* 0x0000001f0b047225 */ /* 0x000fd000000e0408 */
.L_x_290:
[----:B------:R-:W-:Y:S01]  /*aba0*/  ISETP.NE.AND P0, PT, R2, 0x1, PT ;  /* 0x000000010200780c */ /* 0x000fe20003f05270 */
[----:B--2---:R-:W-:Y:S01]  /*abb0*/  IMAD.MOV R14, RZ, RZ, -R14 ;  /* 0x000000ffff0e7224 */ /* 0x004fe200078e0a0e */
[----:B-1----:R-:W-:Y:S01]  /*abc0*/  SHF.R.U64 R0, R4, R25, R5 ;  /* 0x0000001904007219 */ /* 0x002fe20000001205 */
[----:B0-----:R-:W-:Y:S01]  /*abd0*/  VIADD R5, R20, 0xffffffff ;  /* 0xffffffff14057836 */ /* 0x001fe20000000000 */
[----:B------:R-:W-:Y:S01]  /*abe0*/  LOP3.LUT R3, R10, R21, RZ, 0xc0, !PT ;  /* 0x000000150a037212 */ /* 0x000fe200078ec0ff */
[----:B------:R-:W-:Y:S02]  /*abf0*/  IMAD.MOV.U32 R6, RZ, RZ, 0x1 ;  /* 0x00000001ff067424 */ /* 0x000fe400078e00ff */
[----:B------:R-:W-:Y:S01]  /*ac00*/  IMAD.MOV R4, RZ, RZ, -R0 ;  /* 0x000000ffff047224 */ /* 0x000fe200078e0a00 */
[----:B------:R-:W-:Y:S01]  /*ac10*/  LOP3.LUT R5, R12, R5, RZ, 0xc0, !PT ;  /* 0x000000050c057212 */ /* 0x000fe200078ec0ff */
[----:B------:R-:W-:Y:S02]  /*ac20*/  IMAD R3, R28, R0, R3 ;  /* 0x000000001c037224 */ /* 0x000fe400078e0203 */
[----:B---3--:R-:W-:-:S02]  /*ac30*/  IMAD R0, R4, R27, R13 ;  /* 0x0000001b04007224 */ /* 0x008fc400078e020d */
[----:B------:R-:W-:Y:S02]  /*ac40*/  @P0 IMAD R26, R15, R14, R24 ;  /* 0x0000000e0f1a0224 */ /* 0x000fe400078e0218 */
[----:B------:R-:W-:Y:S01]  /*ac50*/  IMAD R4, R0, R20, R5 ;  /* 0x0000001400047224 */ /* 0x000fe200078e0205 */
[----:B------:R-:W-:Y:S01]  /*ac60*/  PRMT R0, R6, 0x7610, R0 ;  /* 0x0000761006007816 */ /* 0x000fe20000000000 */
[----:B------:R-:W-:-:S05]  /*ac70*/  IMAD R3, R3, R29, R26 ;  /* 0x0000001d03037224 */ /* 0x000fca00078e021a */
[----:B------:R-:W-:Y:S02]  /*ac80*/  SEL R153, R4, R3, !P0 ;  /* 0x0000000304997207 */ /* 0x000fe40004000000 */
[----:B------:R-:W-:-:S07]  /*ac90*/  SEL R3, R3, R4, !P0 ;  /* 0x0000000403037207 */ /* 0x000fce0004000000 */
.L_x_288:
[----:B------:R-:W-:Y:S01]  /*aca0*/  LOP3.LUT P0, RZ, R0, 0xff, RZ, 0xc0, !PT ;  /* 0x000000ff00ff7812 */ /* 0x000fe2000780c0ff */
[----:B------:R-:W-:-:S12]  /*acb0*/  IMAD.MOV.U32 R152, RZ, RZ, R3 ;  /* 0x000000ffff987224 */ /* 0x000fd800078e0003 */
[----:B------:R-:W-:Y:S05]  /*acc0*/  @P0 BRA `(.L_x_291) ;  /* 0xffffff6400640947 */ /* 0x000fea000383ffff */
[----:B------:R-:W-:Y:S05]  /*acd0*/  EXIT ;  /* 0x000000000000794d */ /* 0x000fea0003800000 */
.L_x_8:
[----:B0-----:R-:W-:Y:S01]  /*ace0*/  ULDC.64 UR4, c[0x0][0x650] ;  /* 0x0001940000047ab9 */ /* 0x001fe20000000a00 */
        /* <DEDUP_REMOVED lines=25> */
.L_x_293:
[----:B------:R-:W0:Y:S01]  /*ae80*/  LDC.64 R28, c[0x0][0x640] ;  /* 0x00019000ff1c7b82 */ /* 0x000e220000000a00 */
[-CC-:B------:R-:W-:Y:S01]  /*ae90*/  SHF.R.U64 R22, R12, R6.reuse, R13.reuse ;  /* 0x000000060c167219 */ /* 0x180fe2000000120d */
[----:B------:R-:W-:Y:S01]  /*aea0*/  IMAD.MOV.U32 R30, RZ, RZ, 0x1 ;  /* 0x00000001ff1e7424 */ /* 0x000fe200078e00ff */
[----:B------:R-:W-:Y:S02]  /*aeb0*/  SHF.R.U32.HI R6, RZ, R6, R13 ;  /* 0x00000006ff067219 */ /* 0x000fe4000001160d */
[----:B------:R-:W-:-:S03]  /*aec0*/  IADD3 R11, P0, RZ, -R22, RZ ;  /* 0x80000016ff0b7210 */ /* 0x000fc60007f1e0ff */
[----:B------:R-:W1:Y:S02]  /*aed0*/  LDC R10, c[0x0][0x618] ;  /* 0x00018600ff0a7b82 */ /* 0x000e640000000800 */
[----:B------:R-:W-:-:S04]  /*aee0*/  IMAD.X R9, RZ, RZ, ~R6, P0 ;  /* 0x000000ffff097224 */ /* 0x000fc800000e0e06 */
[-C--:B------:R-:W-:Y:S02]  /*aef0*/  IMAD R6, R9, R24.reuse, RZ ;  /* 0x0000001809067224 */ /* 0x080fe400078e02ff */
[----:B------:R-:W2:Y:S01]  /*af00*/  LDC R12, c[0x0][0x608] ;  /* 0x00018200ff0c7b82 */ /* 0x000ea20000000800 */
[----:B------:R-:W-:-:S04]  /*af10*/  IMAD.WIDE.U32 R8, R11, R24, R16 ;  /* 0x000000180b087225 */ /* 0x000fc800078e0010 */
[----:B------:R-:W-:-:S03]  /*af20*/  IMAD R11, R11, R25, R6 ;  /* 0x000000190b0b7224 */ /* 0x000fc600078e0206 */
[----:B------:R-:W3:Y:S01]  /*af30*/  LDC R27, c[0x0][0x658] ;  /* 0x00019600ff1b7b82 */ /* 0x000ee20000000800 */
[----:B------:R-:W-:Y:S01]  /*af40*/  IMAD.IADD R9, R9, 0x1, R11 ;  /* 0x0000000109097824 */ /* 0x000fe200078e020b */
[----:B0-----:R-:W-:-:S04]  /*af50*/  ISETP.NE.U32.AND P0, PT, R28, RZ, PT ;  /* 0x000000ff1c00720c */ /* 0x001fc80003f05070 */
[----:B------:R-:W-:Y:S02]  /*af60*/  ISETP.NE.AND.EX P0, PT, R29, RZ, PT, P0 ;  /* 0x000000ff1d00720c */ /* 0x000fe40003f05300 */
[----:B------:R-:W0:Y:S01]  /*af70*/  LDC R20, c[0x0][0x600] ;  /* 0x00018000ff147b82 */ /* 0x000e220000000800 */
[-CC-:B-1----:R-:W-:Y:S01]  /*af80*/  SHF.R.U64 R14, R8, R10.reuse, R9.reuse ;  /* 0x0000000a080e7219 */ /* 0x182fe20000001209 */
[----:B------:R-:W-:Y:S01]  /*af90*/  IMAD.MOV.U32 R8, RZ, RZ, -0x1 ;  /* 0xffffffffff087424 */ /* 0x000fe200078e00ff */
[----:B------:R-:W-:-:S05]  /*afa0*/  SHF.R.U32.HI R9, RZ, R10, R9 ;  /* 0x0000000aff097219 */ /* 0x000fca0000011609 */
[----:B------:R-:W1:Y:S01]  /*afb0*/  LDC R24, c[0x0][0x648] ;  /* 0x00019200ff187b82 */ /* 0x000e620000000800 */
[-CC-:B--2---:R-:W-:Y:S02]  /*afc0*/  SHF.R.U64 R23, R14, R12.reuse, R9.reuse ;  /* 0x0000000c0e177219 */ /* 0x184fe40000001209 */
[----:B------:R-:W-:-:S05]  /*afd0*/  SHF.R.U32.HI R6, RZ, R12, R9 ;  /* 0x0000000cff067219 */ /* 0x000fca0000011609 */
[----:B------:R-:W2:Y:S01]  /*afe0*/  LDC R26, c[0x0][0x638] ;  /* 0x00018e00ff1a7b82 */ /* 0x000ea20000000800 */
[-C--:B---3--:R-:W-:Y:S02]  /*aff0*/  SHF.L.U32 R8, R8, R27.reuse, RZ ;  /* 0x0000001b08087219 */ /* 0x088fe400000006ff */
[-CC-:B------:R-:W-:Y:S02]  /*b000*/  SHF.R.U64 R25, R23, R27.reuse, R6.reuse ;  /* 0x0000001b17197219 */ /* 0x180fe40000001206 */
[----:B------:R-:W-:Y:S02]  /*b010*/  LOP3.LUT R32, RZ, R8, RZ, 0x33, !PT ;  /* 0x00000008ff207212 */ /* 0x000fe400078e33ff */
[----:B------:R-:W-:Y:S01]  /*b020*/  SHF.R.U32.HI R9, RZ, R27, R6 ;  /* 0x0000001bff097219 */ /* 0x000fe20000011606 */
[----:B------:R-:W3:Y:S01]  /*b030*/  LDC R31, c[0x0][0x610] ;  /* 0x00018400ff1f7b82 */ /* 0x000ee20000000800 */
[----:B------:R-:W-:Y:S01]  /*b040*/  IMAD.MOV.U32 R8, RZ, RZ, R25 ;  /* 0x000000ffff087224 */ /* 0x000fe200078e0019 */
[----:B------:R-:W-:Y:S06]  /*b050*/  @!P0 BRA `(.L_x_294) ;  /* 0x0000000000288947 */ /* 0x000fec0003800000 */
        /* <DEDUP_REMOVED lines=10> */
.L_x_294:
[----:B------:R-:W-:Y:S02]  /*b100*/  ISETP.NE.AND P0, PT, R2, 0x1, PT ;  /* 0x000000010200780c */ /* 0x000fe40003f05270 */
[----:B-1----:R-:W-:Y:S01]  /*b110*/  SHF.R.U64 R6, R8, R24, R9 ;  /* 0x0000001808067219 */ /* 0x002fe20000001209 */
[----:B0-----:R-:W-:Y:S01]  /*b120*/  VIADD R9, R20, 0xffffffff ;  /* 0xffffffff14097836 */ /* 0x001fe20000000000 */
[----:B------:R-:W-:Y:S02]  /*b130*/  SHF.L.U32 R30, R30, R27, RZ ;  /* 0x0000001b1e1e7219 */ /* 0x000fe400000006ff */
[----:B------:R-:W-:Y:S01]  /*b140*/  LOP3.LUT R5, R23, R32, RZ, 0xc0, !PT ;  /* 0x0000002017057212 */ /* 0x000fe200078ec0ff */
[----:B------:R-:W-:-:S04]  /*b150*/  IMAD.MOV R8, RZ, RZ, -R6 ;  /* 0x000000ffff087224 */ /* 0x000fc800078e0a06 */
[----:B------:R-:W-:Y:S01]  /*b160*/  IMAD R6, R30, R6, R5 ;  /* 0x000000061e067224 */ /* 0x000fe200078e0205 */
[----:B------:R-:W-:Y:S01]  /*b170*/  LOP3.LUT R5, R14, R9, RZ, 0xc0, !PT ;  /* 0x000000090e057212 */ /* 0x000fe200078ec0ff */
[----:B------:R-:W-:Y:S02]  /*b180*/  @P0 IMAD R3, R7, R21, R4 ;  /* 0x0000001507030224 */ /* 0x000fe400078e0204 */
[----:B--2---:R-:W-:Y:S02]  /*b190*/  IMAD R4, R8, R26, R25 ;  /* 0x0000001a08047224 */ /* 0x004fe400078e0219 */
[----:B---3--:R-:W-:Y:S02]  /*b1a0*/  IMAD R3, R6, R31, R3 ;  /* 0x0000001f06037224 */ /* 0x008fe400078e0203 */
[----:B------:R-:W-:Y:S02]  /*b1b0*/  IMAD R4, R4, R20, R5 ;  /* 0x0000001404047224 */ /* 0x000fe400078e0205 */
[----:B------:R-:W-:-:S02]  /*b1c0*/  IMAD.MOV.U32 R8, RZ, RZ, 0x1 ;  /* 0x00000001ff087424 */ /* 0x000fc400078e00ff */
[----:B------:R-:W-:Y:S01]  /*b1d0*/  IMAD.MOV.U32 R6, RZ, RZ, R22 ;  /* 0x000000ffff067224 */ /* 0x000fe200078e0016 */
[----:B------:R-:W-:Y:S02]  /*b1e0*/  SEL R13, R4, R3, !P0 ;  /* 0x00000003040d7207 */ /* 0x000fe40004000000 */
[----:B------:R-:W-:-:S07]  /*b1f0*/  SEL R20, R3, R4, !P0 ;  /* 0x0000000403147207 */ /* 0x000fce0004000000 */
.L_x_292:
[----:B------:R-:W-:-:S08]  /*b200*/  NOP ;  /* 0x0000000000007918 */ /* 0x000fd00000000000 */
[----:B------:R-:W0:-:S00]  /*b210*/  USETMAXREG.DEALLOC.CTAPOOL 0x28 ;  /* 0x00000028000079c8 */ /* 0x000e0000080e0500 */
[----:B0-----:R-:W-:-:S13]  /*b220*/  ISETP.NE.AND P0, PT, R0, RZ, PT ;  /* 0x000000ff0000720c */ /* 0x001fda0003f05270 */
[----:B------:R-:W-:Y:S05]  /*b230*/  @P0 EXIT ;  /* 0x000000000000094d */ /* 0x000fea0003800000 */
[----:B------:R-:W-:Y:S01]  /*b240*/  LOP3.LUT P0, RZ, R8, 0xff, RZ, 0xc0, !PT ;  /* 0x000000ff08ff7812 */ /* 0x000fe2000780c0ff */
[----:B------:R-:W-:Y:S01]  /*b250*/  IMAD.MOV.U32 R3, RZ, RZ, RZ ;  /* 0x000000ffff037224 */ /* 0x000fe200078e00ff */
[----:B------:R-:W-:-:S11]  /*b260*/  MOV R0, 0x1 ;  /* 0x0000000100007802 */ /* 0x000fd60000000f00 */
[----:B------:R-:W-:Y:S05]  /*b270*/  @!P0 BRA `(.L_x_295) ;  /* 0x0000000c00388947 */ /* 0x000fea0003800000 */
[----:B------:R-:W0:Y:S01]  /*b280*/  LDC R0, c[0x0][0x28c] ;  /* 0x0000a300ff007b82 */ /* 0x000e220000000800 */
[----:B------:R-:W-:Y:S01]  /*b290*/  ULDC UR5, c[0x0][0x658] ;  /* 0x0001960000057ab9 */ /* 0x000fe20000000800 */
[----:B------:R-:W-:Y:S01]  /*b2a0*/  UMOV UR7, 0xffffffff ;  /* 0xffffffff00077882 */ /* 0x000fe20000000000 */
[----:B------:R-:W-:Y:S01]  /*b2b0*/  ULDC UR6, c[0x0][0xc] ;  /* 0x0000030000067ab9 */ /* 0x000fe20000000800 */
[----:B------:R-:W-:Y:S01]  /*b2c0*/  USHF.L.U32 UR8, UR7, UR5, URZ ;  /* 0x0000000507087299 */ /* 0x000fe2000800063f */
[----:B------:R-:W-:Y:S01]  /*b2d0*/  BSSY B0, `(.L_x_295) ;  /* 0x00000c8000007945 */ /* 0x000fe20003800000 */
[----:B------:R-:W-:Y:S01]  /*b2e0*/  UMOV UR9, 0x1 ;  /* 0x0000000100097882 */ /* 0x000fe20000000000 */
[----:B------:R-:W-:Y:S01]  /*b2f0*/  ULDC UR7, c[0x0][0x10] ;  /* 0x0000040000077ab9 */ /* 0x000fe20000000800 */
[----:B------:R-:W1:Y:S01]  /*b300*/  S2UR UR10, SR_CgaCtaId ;  /* 0x00000000000a79c3 */ /* 0x000e620000008800 */
[----:B------:R-:W-:Y:S01]  /*b310*/  UIMAD.WIDE.U32 UR6, UR6, UR7, URZ ;  /* 0x00000007060672a5 */ /* 0x000fe2000f8e003f */
[----:B------:R-:W-:Y:S01]  /*b320*/  IMAD.MOV.U32 R9, RZ, RZ, 0x1 ;  /* 0x00000001ff097424 */ /* 0x000fe200078e00ff */
[----:B------:R-:W-:Y:S01]  /*b330*/  USHF.L.U32 UR18, UR9, UR5, URZ ;  /* 0x0000000509127299 */ /* 0x000fe2000800063f */
[----:B------:R-:W-:Y:S01]  /*b340*/  LOP3.LUT R8, R19, 0x2, RZ, 0xfc, !PT ;  /* 0x0000000213087812 */ /* 0x000fe200078efcff */
[----:B------:R-:W-:Y:S01]  /*b350*/  ULDC UR4, c[0x0][0x600] ;  /* 0x0001800000047ab9 */ /* 0x000fe20000000800 */
[----:B------:R-:W-:Y:S01]  /*b360*/  ULDC UR5, c[0x0][0x14] ;  /* 0x0000050000057ab9 */ /* 0x000fe20000000800 */
[----:B------:R-:W-:-:S02]  /*b370*/  UIADD3 UR4, UR4, -0x1, URZ ;  /* 0xffffffff04047890 */ /* 0x000fc4000fffe03f */
[----:B------:R-:W-:Y:S02]  /*b380*/  UIMAD.WIDE.U32 UR20, UR6, UR5, URZ ;  /* 0x00000005061472a5 */ /* 0x000fe4000f8e003f */
[----:B------:R-:W-:Y:S02]  /*b390*/  UIMAD UR13, UR7, UR5, URZ ;  /* 0x00000005070d72a4 */ /* 0x000fe4000f8e023f */
[----:B------:R-:W-:Y:S02]  /*b3a0*/  ULOP3.LUT UR17, URZ, UR8, URZ, 0x33, !UPT ;  /* 0x000000083f117292 */ /* 0x000fe4000f8e333f */
[----:B------:R-:W-:Y:S01]  /*b3b0*/  UIADD3 UR13, UR21, UR13, URZ ;  /* 0x0000000d150d7290 */ /* 0x000fe2000fffe03f */
[----:B0-----:R-:W-:Y:S01]  /*b3c0*/  VIADD R0, R0, 0x1f ;  /* 0x0000001f00007836 */ /* 0x001fe20000000000 */
[----:B------:R-:W-:-:S04]  /*b3d0*/  ULDC.64 UR22, c[0x0][0x198] ;  /* 0x0000660000167ab9 */ /* 0x000fc80000000a00 */
[----:B------:R-:W-:Y:S01]  /*b3e0*/  SHF.R.S32.HI R3, RZ, 0x1f, R0 ;  /* 0x0000001fff037819 */ /* 0x000fe20000011400 */
[----:B-1----:R-:W-:-:S03]  /*b3f0*/  IMAD.U32 R11, RZ, RZ, UR10 ;  /* 0x0000000aff0b7e24 */ /* 0x002fc6000f8e00ff */
[----:B------:R-:W-:Y:S01]  /*b400*/  LEA.HI R3, R3, R0, RZ, 0x5 ;  /* 0x0000000003037211 */ /* 0x000fe200078f28ff */
[----:B------:R-:W-:-:S03]  /*b410*/  IMAD.MOV.U32 R0, RZ, RZ, 0x1 ;  /* 0x00000001ff007424 */ /* 0x000fc600078e00ff */
[----:B------:R-:W-:Y:S01]  /*b420*/  SHF.R.S32.HI R10, RZ, 0x5, R3 ;  /* 0x00000005ff0a7819 */ /* 0x000fe20000011403 */
[----:B------:R-:W-:-:S04]  /*b430*/  IMAD.MOV.U32 R3, RZ, RZ, RZ ;  /* 0x000000ffff037224 */ /* 0x000fc800078e00ff */
[----:B------:R-:W-:-:S07]  /*b440*/  VIADD R12, R10, 0x1 ;  /* 0x000000010a0c7836 */ /* 0x000fce0000000000 */
.L_x_306:
[----:B------:R-:W-:-:S03]  /*b450*/  UMOV UR5, 0xffffffff ;  /* 0xffffffff00057882 */ /* 0x000fc60000000000 */
[----:B------:R-:W-:Y:S05]  /*b460*/  BRA.DIV UR5, `(.L_x_296) ;  /* 0x0000001205587947 */ /* 0x000fea000b800000 */
[----:B------:R-:W-:-:S13]  /*b470*/  ELECT P6, URZ, PT ;  /* 0x00000000003f782f */ /* 0x000fda00038c0000 */
.L_x_322:
[----:B------:R-:W0:Y:S01]  /*b480*/  LDC R4, c[0x0][0x28c] ;  /* 0x0000a300ff047b82 */ /* 0x000e220000000800 */
[----:B------:R-:W-:Y:S01]  /*b490*/  BSSY B1, `(.L_x_297) ;  /* 0x0000039000017945 */ /* 0x000fe20003800000 */
[----:B0-----:R-:W-:-:S13]  /*b4a0*/  ISETP.LT.OR P6, PT, R4, 0x1, !P6 ;  /* 0x000000010400780c */ /* 0x001fda00077c1670 */
[----:B------:R-:W-:Y:S05]  /*b4b0*/  @P6 BRA `(.L_x_298) ;  /* 0x0000000000d86947 */ /* 0x000fea0003800000 */
[----:B------:R-:W-:Y:S01]  /*b4c0*/  IMAD R20, R20, 0x2, R11 ;  /* 0x0000000214147824 */ /* 0x000fe200078e020b */
[----:B------:R-:W-:Y:S01]  /*b4d0*/  MOV R7, R3 ;  /* 0x0000000300077202 */ /* 0x000fe20000000f00 */
[----:B------:R-:W-:Y:S02]  /*b4e0*/  IMAD.SHL.U32 R15, R13, 0x80, RZ ;  /* 0x000000800d0f7824 */ /* 0x000fe400078e00ff */
[----:B------:R-:W-:Y:S02]  /*b4f0*/  IMAD.MOV.U32 R21, RZ, RZ, RZ ;  /* 0x000000ffff157224 */ /* 0x000fe400078e00ff */
[----:B------:R-:W-:Y:S02]  /*b500*/  IMAD.MOV.U32 R4, RZ, RZ, R12 ;  /* 0x000000ffff047224 */ /* 0x000fe400078e000c */
[----:B------:R-:W-:Y:S02]  /*b510*/  IMAD.MOV.U32 R5, RZ, RZ, R0 ;  /* 0x000000ffff057224 */ /* 0x000fe400078e0000 */
[----:B------:R-:W-:-:S07]  /*b520*/  IMAD.SHL.U32 R20, R20, 0x80, RZ ;  /* 0x0000008014147824 */ /* 0x000fce00078e00ff */
.L_x_301:
[----:B------:R-:W0:Y:S01]  /*b530*/  S2UR UR5, SR_CgaCtaId ;  /* 0x00000000000579c3 */ /* 0x000e220000008800 */
[----:B------:R-:W-:Y:S02]  /*b540*/  MOV R14, 0x400 ;  /* 0x00000400000e7802 */ /* 0x000fe40000000f00 */
[----:B------:R-:W-:Y:S02]  /*b550*/  SHF.L.U32 R13, R5, 0x1f, RZ ;  /* 0x0000001f050d7819 */ /* 0x000fe400000006ff */
[----:B------:R-:W-:Y:S01]  /*b560*/  LOP3.LUT P1, RZ, R18, 0x7f, RZ, 0xc0, !PT ;  /* 0x0000007f12ff7812 */ /* 0x000fe2000782c0ff */
[----:B0-----:R-:W-:-:S05]  /*b570*/  IMAD.U32 R11, RZ, RZ, UR5 ;  /* 0x00000005ff0b7e24 */ /* 0x001fca000f8e00ff */
[----:B------:R-:W-:-:S07]  /*b580*/  LEA R24, R11, R14, 0x18 ;  /* 0x0000000e0b187211 */ /* 0x000fce00078ec0ff */
[----:B------:R-:W0:Y:S01]  /*b590*/  @!P1 LDC R14, c[0x0][0x500] ;  /* 0x00014000ff0e9b82 */ /* 0x000e220000000800 */
[----:B------:R-:W-:-:S04]  /*b5a0*/  IMAD R22, R7, 0x8, R24 ;  /* 0x0000000807167824 */ /* 0x000fc800078e0218 */
[----:B------:R-:W1:Y:S02]  /*b5b0*/  SYNCS.PHASECHK.TRANS64.TRYWAIT P0, [R22+URZ+0x48], R13 ;  /* 0x0000480d160075a7 */ /* 0x000e64000800017f */
[----:B-1----:R-:W-:Y:S05]  /*b5c0*/  @!P0 BRA `(.L_x_299) ;  /* 0x0000001000208947 */ /* 0x002fea0003800000 */
.L_x_323:
[----:B-1----:R-:W-:Y:S01]  /*b5d0*/  PRMT R13, R8, 0x9910, RZ ;  /* 0x00009910080d7816 */ /* 0x002fe200000000ff */
[----:B0-----:R0:W-:Y:S03]  /*b5e0*/  @!P1 SYNCS.ARRIVE.TRANS64 RZ, [R22+URZ], R14 ;  /* 0x0000000e16ff99a7 */ /* 0x0011e6000800003f */
[----:B------:R-:W-:-:S13]  /*b5f0*/  ISETP.NE.AND P0, PT, R13, 0x2, PT ;  /* 0x000000020d00780c */ /* 0x000fda0003f05270 */
[----:B0-----:R-:W-:Y:S05]  /*b600*/  @P0 BRA `(.L_x_300) ;  /* 0x0000000000040947 */ /* 0x001fea0003800000 */
[----:B------:R-:W-:Y:S01]  /*b610*/  BPT.TRAP 0x1 ;  /* 0x000000040000795c */ /* 0x000fe20000300000 */
.L_x_300:
[----:B------:R-:W-:Y:S01]  /*b620*/  IMAD.SHL.U32 R14, R7, 0x2000, RZ ;  /* 0x00002000070e7824 */ /* 0x000fe200078e00ff */
[----:B------:R-:W-:Y:S01]  /*b630*/  R2UR UR9, R22 ;  /* 0x00000000160972ca */ /* 0x000fe200000e0000 */
[----:B------:R-:W-:Y:S01]  /*b640*/  VIADD R4, R4, 0xffffffff ;  /* 0xffffffff04047836 */ /* 0x000fe20000000000 */
[----:B------:R-:W-:Y:S01]  /*b650*/  R2UR UR11, R20 ;  /* 0x00000000140b72ca */ /* 0x000fe200000e0000 */
[--C-:B------:R-:W-:Y:S01]  /*b660*/  IMAD R13, R11, 0x1000, R14.reuse ;  /* 0x000010000b0d7824 */ /* 0x100fe200078e020e */
[----:B------:R-:W-:Y:S01]  /*b670*/  IADD3 R14, R24, 0x24180, R14 ;  /* 0x00024180180e7810 */ /* 0x000fe20007ffe00e */
[----:B------:R-:W-:Y:S01]  /*b680*/  UIADD3 UR6, UP0, UR22, 0xf0, URZ ;  /* 0x000000f016067890 */ /* 0x000fe2000ff1e03f */
[----:B------:R-:W-:Y:S01]  /*b690*/  R2UR UR10, R21 ;  /* 0x00000000150a72ca */ /* 0x000fe200000e0000 */
[----:B------:R-:W-:Y:S01]  /*b6a0*/  IMAD R13, R13, 0x2, R24 ;  /* 0x000000020d0d7824 */ /* 0x000fe200078e0218 */
[----:B------:R-:W-:Y:S01]  /*b6b0*/  R2UR UR12, R6 ;  /* 0x00000000060c72ca */ /* 0x000fe200000e0000 */
[----:B------:R-:W-:Y:S01]  /*b6c0*/  UIADD3 UR24, UP1, UR22, 0x1f0, URZ ;  /* 0x000001f016187890 */ /* 0x000fe2000ff3e03f */
[----:B------:R-:W-:Y:S01]  /*b6d0*/  R2UR UR16, R14 ;  /* 0x000000000e1072ca */ /* 0x000fe200000e0000 */
[----:B------:R-:W-:Y:S01]  /*b6e0*/  UIADD3.X UR7, URZ, UR23, URZ, UP0, !UPT ;  /* 0x000000173f077290 */ /* 0x000fe200087fe43f */
[----:B------:R-:W-:Y:S01]  /*b6f0*/  R2UR UR5, R13 ;  /* 0x000000000d0572ca */ /* 0x000fe200000e0000 */
[----:B------:R-:W-:Y:S01]  /*b700*/  VIADD R7, R7, 0x1 ;  /* 0x0000000107077836 */ /* 0x000fe20000000000 */
[----:B------:R-:W-:Y:S01]  /*b710*/  R2UR UR19, R15 ;  /* 0x000000000f1372ca */ /* 0x000fe200000e0000 */
[----:B------:R-:W-:Y:S01]  /*b720*/  UIADD3.X UR25, URZ, UR23, URZ, UP1, !UPT ;  /* 0x000000173f197290 */ /* 0x000fe20008ffe43f */
[----:B------:R-:W-:Y:S01]  /*b730*/  ISETP.GT.AND P1, PT, R4, 0x1, PT ;  /* 0x000000010400780c */ /* 0x000fe20003f24270 */
[----:B------:R-:W-:Y:S01]  /*b740*/  UMOV UR14, 0x0 ;  /* 0x00000000000e7882 */ /* 0x000fe20000000000 */
[----:B------:R-:W-:Y:S01]  /*b750*/  UMOV UR15, 0x10000000 ;  /* 0x10000000000f7882 */ /* 0x000fe20000000000 */
[----:B------:R-:W-:Y:S01]  /*b760*/  ISETP.NE.AND P0, PT, R7, 0x9, PT ;  /* 0x000000090700780c */ /* 0x000fe20003f05270 */
[----:B------:R-:W-:-:S03]  /*b770*/  VIADD R21, R21, 0x20 ;  /* 0x0000002015157836 */ /* 0x000fc60000000000 */
[----:B------:R-:W-:Y:S02]  /*b780*/  SEL R14, RZ, 0x1, P0 ;  /* 0x00000001ff0e7807 */ /* 0x000fe40000000000 */
[----:B------:R-:W-:Y:S01]  /*b790*/  UIADD3 UR8, UR5, 0x180, URZ ;  /* 0x0000018005087890 */ /* 0x000fe2000fffe03f */
[----:B------:R-:W-:Y:S02]  /*b7a0*/  SEL R7, R7, RZ, P0 ;  /* 0x000000ff07077207 */ /* 0x000fe40000000000 */
[----:B------:R-:W-:Y:S01]  /*b7b0*/  UMOV UR5, 0x30000 ;  /* 0x0003000000057882 */ /* 0x000fe20000000000 */
[----:B------:R-:W-:-:S05]  /*b7c0*/  LOP3.LUT R5, R5, R14, RZ, 0x3c, !PT ;  /* 0x0000000e05057212 */ /* 0x000fca00078e3cff */
[----:B------:R0:W-:Y:S02]  /*b7d0*/  UTMALDG.3D.MULTICAST [UR8], [UR6], UR5, desc[UR14] ;  /* 0x00000e08060073b4 */ /* 0x0001e40008011805 */
[----:B0-----:R-:W-:Y:S01]  /*b7e0*/  UMOV UR8, UR16 ;  /* 0x0000001000087c82 */ /* 0x001fe20008000000 */
[----:B------:R-:W-:Y:S02]  /*b7f0*/  UMOV UR11, UR19 ;  /* 0x00000013000b7c82 */ /* 0x000fe40008000000 */
[----:B------:R0:W-:Y:S02]  /*b800*/  UTMALDG.3D [UR8], [UR24], desc[UR14] ;  /* 0x00000e08180075b4 */ /* 0x0001e40008011000 */
[----:B0-----:R-:W-:Y:S05]  /*b810*/  @P1 BRA `(.L_x_301) ;  /* 0xfffffffc00441947 */ /* 0x001fea000383ffff */
.L_x_298:
[----:B------:R-:W-:Y:S05]  /*b820*/  BSYNC B1 ;  /* 0x0000000000017941 */ /* 0x000fea0003800000 */
.L_x_297:
[----:B------:R-:W-:Y:S01]  /*b830*/  LOP3.LUT P1, RZ, R9, 0xff, RZ, 0xc0, !PT ;  /* 0x000000ff09ff7812 */ /* 0x000fe2000782c0ff */
[C---:B------:R-:W-:Y:S01]  /*b840*/  IMAD.IADD R6, R10.reuse, 0x1, R3 ;  /* 0x000000010a067824 */ /* 0x040fe200078e0203 */
[----:B------:R-:W-:Y:S01]  /*b850*/  ULDC.64 UR6, c[0x0][0x650] ;  /* 0x0001940000067ab9 */ /* 0x000fe20000000a00 */
[----:B------:R-:W-:Y:S01]  /*b860*/  ISETP.GE.U32.AND P2, PT, R10, 0x9, PT ;  /* 0x000000090a00780c */ /* 0x000fe20003f46070 */
[----:B------:R-:W-:Y:S01]  /*b870*/  BSSY B1, `(.L_x_302) ;  /* 0x000006b000017945 */ /* 0x000fe20003800000 */
[----:B------:R-:W-:Y:S01]  /*b880*/  IMAD.MOV.U32 R20, RZ, RZ, -0x1 ;  /* 0xffffffffff147424 */ /* 0x000fe200078e00ff */
[----:B------:R-:W-:Y:S01]  /*b890*/  ISETP.GT.U32.AND P0, PT, R6, 0x8, PT ;  /* 0x000000080600780c */ /* 0x000fe20003f04070 */
[----:B------:R-:W-:Y:S01]  /*b8a0*/  IMAD.MOV.U32 R13, RZ, RZ, -0x1 ;  /* 0xffffffffff0d7424 */ /* 0x000fe200078e00ff */
[----:B------:R-:W-:Y:S02]  /*b8b0*/  PRMT R9, RZ, 0x7610, R9 ;  /* 0x00007610ff097816 */ /* 0x000fe40000000009 */
[----:B------:R-:W-:-:S03]  /*b8c0*/  ISETP.LT.U32.AND P0, PT, R10, 0x9, P0 ;  /* 0x000000090a00780c */ /* 0x000fc60000701070 */
[----:B------:R-:W0:Y:S01]  /*b8d0*/  @P1 S2R R11, SR_CgaCtaId ;  /* 0x00000000000b1919 */ /* 0x000e220000008800 */
[----:B------:R-:W-:-:S04]  /*b8e0*/  @P1 MOV R4, 0x400 ;  /* 0x0000040000041802 */ /* 0x000fc80000000f00 */
[----:B0-----:R-:W-:Y:S01]  /*b8f0*/  @P1 LEA R3, R11, R4, 0x18 ;  /* 0x000000040b031211 */ /* 0x001fe200078ec0ff */
[----:B------:R-:W-:-:S03]  /*b900*/  IMAD.WIDE.U32 R4, R6, 0x38e38e39, RZ ;  /* 0x38e38e3906047825 */ /* 0x000fc600078e00ff */
[----:B------:R0:W-:Y:S01]  /*b910*/  @P1 SYNCS.ARRIVE.TRANS64.A1T0 RZ, [R3+URZ+0xa8], RZ ;  /* 0x0000a8ff03ff19a7 */ /* 0x0001e2000810003f */
[----:B------:R-:W-:Y:S02]  /*b920*/  IADD3 R16, P1, R16, UR20, RZ ;  /* 0x0000001410107c10 */ /* 0x000fe4000ff3e0ff */
[----:B------:R-:W-:Y:S02]  /*b930*/  SHF.R.U32.HI R5, RZ, 0x1, R5 ;  /* 0x00000001ff057819 */ /* 0x000fe40000011605 */
[----:B------:R-:W-:Y:S02]  /*b940*/  IADD3.X R17, R17, UR13, RZ, P1, !PT ;  /* 0x0000000d11117c10 */ /* 0x000fe40008ffe4ff */
[----:B------:R-:W-:Y:S02]  /*b950*/  PRMT R4, RZ, 0x7610, R4 ;  /* 0x00007610ff047816 */ /* 0x000fe40000000004 */
[----:B0-----:R-:W-:Y:S02]  /*b960*/  SEL R3, RZ, 0x1, !P0 ;  /* 0x00000001ff037807 */ /* 0x001fe40004000000 */
[----:B------:R-:W-:-:S02]  /*b970*/  ISETP.GE.U32.AND P0, PT, R16, UR6, PT ;  /* 0x0000000610007c0c */ /* 0x000fc4000bf06070 */
[----:B------:R-:W-:Y:S01]  /*b980*/  LOP3.LUT R0, R0, R3, RZ, 0x3c, !PT ;  /* 0x0000000300007212 */ /* 0x000fe200078e3cff */
[----:B------:R-:W-:Y:S01]  /*b990*/  IMAD R3, R5, -0x9, R6 ;  /* 0xfffffff705037824 */ /* 0x000fe200078e0206 */
[----:B------:R-:W-:Y:S02]  /*b9a0*/  ISETP.GE.U32.AND.EX P0, PT, R17, UR7, PT, P0 ;  /* 0x0000000711007c0c */ /* 0x000fe4000bf06100 */
[----:B------:R-:W-:Y:S02]  /*b9b0*/  @P2 LOP3.LUT R0, R0, 0x1, R5, 0x78, !PT ;  /* 0x0000000100002812 */ /* 0x000fe400078e7805 */
[----:B------:R-:W-:-:S09]  /*b9c0*/  MOV R6, 0xffffffff ;  /* 0xffffffff00067802 */ /* 0x000fd20000000f00 */
[----:B------:R-:W-:Y:S05]  /*b9d0*/  @P0 BRA `(.L_x_303) ;  /* 0x0000000400500947 */ /* 0x000fea0003800000 */
[----:B------:R-:W0:Y:S01]  /*b9e0*/  S2R R15, SR_CTAID.X ;  /* 0x00000000000f7919 */ /* 0x000e220000002500 */
[----:B------:R-:W-:Y:S01]  /*b9f0*/  ULDC.64 UR6, c[0x0][0x628] ;  /* 0x00018a0000067ab9 */ /* 0x000fe20000000a00 */
[----:B------:R-:W1:Y:S01]  /*ba00*/  LDC R20, c[0x0][0x144] ;  /* 0x00005100ff147b82 */ /* 0x000e620000000800 */
[----:B------:R-:W-:Y:S01]  /*ba10*/  ISETP.NE.U32.AND P0, PT, RZ, UR6, PT ;  /* 0x00000006ff007c0c */ /* 0x000fe2000bf05070 */
[----:B------:R-:W2:Y:S01]  /*ba20*/  S2R R13, SR_CTAID.Y ;  /* 0x00000000000d7919 */ /* 0x000ea20000002600 */
[----:B------:R-:W-:Y:S01]  /*ba30*/  ULDC UR8, c[0x0][0x630] ;  /* 0x00018c0000087ab9 */ /* 0x000fe20000000800 */
[----:B------:R-:W-:Y:S01]  /*ba40*/  ULDC UR9, c[0x0][0x150] ;  /* 0x0000540000097ab9 */ /* 0x000fe20000000800 */
[----:B------:R-:W-:Y:S01]  /*ba50*/  ISETP.NE.AND.EX P0, PT, RZ, UR7, PT, P0 ;  /* 0x00000007ff007c0c */ /* 0x000fe2000bf05300 */
[----:B------:R-:W-:Y:S02]  /*ba60*/  IMAD.MOV.U32 R4, RZ, RZ, R16 ;  /* 0x000000ffff047224 */ /* 0x000fe400078e0010 */
[----:B------:R-:W-:Y:S01]  /*ba70*/  IMAD.MOV.U32 R5, RZ, RZ, R17 ;  /* 0x000000ffff057224 */ /* 0x000fe200078e0011 */
[----:B0-----:R-:W-:-:S09]  /*ba80*/  I2FP.F32.U32 R22, R15 ;  /* 0x0000000f00167245 */ /* 0x001fd20000201000 */
[----:B------:R-:W-:Y:S05]  /*ba90*/  @!P0 BRA `(.L_x_304) ;  /* 0x0000000000288947 */ /* 0x000fea0003800000 */
[----:B------:R-:W-:Y:S02]  /*baa0*/  ULDC UR5, c[0x0][0x634] ;  /* 0x00018d0000057ab9 */ /* 0x000fe40000000800 */
[----:B------:R-:W-:-:S05]  /*bab0*/  IADD3 R5, P0, R16, UR5, RZ ;  /* 0x0000000510057c10 */ /* 0x000fca000ff1e0ff */
[----:B------:R-:W-:-:S04]  /*bac0*/  IMAD.X R21, RZ, RZ, R17, P0 ;  /* 0x000000ffff157224 */ /* 0x000fc800000e0611 */
[----:B------:R-:W-:-:S04]  /*bad0*/  IMAD.WIDE.U32 R6, R21, UR6, RZ ;  /* 0x0000000615067c25 */ /* 0x000fc8000f8e00ff */
[----:B------:R-:W-:-:S04]  /*bae0*/  IMAD.WIDE.U32 R6, P0, R5, UR7, R6 ;  /* 0x0000000705067c25 */ /* 0x000fc8000f800006 */
[----:B------:R-:W-:-:S04]  /*baf0*/  IMAD.WIDE.U32 R4, R5, UR6, RZ ;  /* 0x0000000605047c25 */ /* 0x000fc8000f8e00ff */
[----:B------:R-:W-:Y:S01]  /*bb00*/  IMAD.MOV.U32 R4, RZ, RZ, R7 ;  /* 0x000000ffff047224 */ /* 0x000fe200078e0007 */
[----:B------:R-:W-:Y:S01]  /*bb10*/  IADD3 RZ, P1, R5, R6, RZ ;  /* 0x0000000605ff7210 */ /* 0x000fe20007f3e0ff */
[----:B------:R-:W-:-:S04]  /*bb20*/  IMAD.X R5, RZ, RZ, RZ, P0 ;  /* 0x000000ffff057224 */ /* 0x000fc800000e06ff */
[----:B------:R-:W-:-:S08]  /*bb30*/  IMAD.WIDE.U32.X R4, R21, UR7, R4, P1 ;  /* 0x0000000715047c25 */ /* 0x000fd000088e0404 */
.L_x_304:
[----:B------:R-:W-:Y:S01]  /*bb40*/  FMUL R22, R22, UR9 ;  /* 0x0000000916167c20 */ /* 0x000fe20008400000 */
[--C-:B------:R-:W-:Y:S01]  /*bb50*/  SHF.R.U64 R14, R4, UR8, R5.reuse ;  /* 0x00000008040e7c19 */ /* 0x100fe20008001205 */
[----:B------:R-:W-:Y:S01]  /*bb60*/  ULDC.64 UR6, c[0x0][0x620] ;  /* 0x0001880000067ab9 */ /* 0x000fe20000000a00 */
[----:B------:R-:W-:Y:S01]  /*bb70*/  SHF.R.U32.HI R4, RZ, UR8, R5 ;  /* 0x00000008ff047c19 */ /* 0x000fe20008011605 */
[----:B------:R-:W-:Y:S01]  /*bb80*/  ULDC.64 UR8, c[0x0][0x640] ;  /* 0x0001900000087ab9 */ /* 0x000fe20000000a00 */
[----:B------:R-:W-:Y:S01]  /*bb90*/  IADD3 R5, P0, RZ, -R14, RZ ;  /* 0x8000000eff057210 */ /* 0x000fe20007f1e0ff */
[----:B------:R-:W0:Y:S01]  /*bba0*/  F2I.U32.TRUNC.NTZ R22, R22 ;  /* 0x0000001600167305 */ /* 0x000e22000020f000 */
[----:B------:R-:W-:-:S03]  /*bbb0*/  ULDC UR5, c[0x0][0x618] ;  /* 0x0001860000057ab9 */ /* 0x000fc60000000800 */
[----:B------:R-:W-:Y:S01]  /*bbc0*/  IMAD.X R4, RZ, RZ, ~R4, P0 ;  /* 0x000000ffff047224 */ /* 0x000fe200000e0e04 */
[----:B------:R-:W-:-:S03]  /*bbd0*/  ISETP.NE.U32.AND P0, PT, RZ, UR8, PT ;  /* 0x00000008ff007c0c */ /* 0x000fc6000bf05070 */
[----:B------:R-:W-:Y:S01]  /*bbe0*/  IMAD R4, R4, UR6, RZ ;  /* 0x0000000604047c24 */ /* 0x000fe2000f8e02ff */
[----:B------:R-:W-:-:S03]  /*bbf0*/  ISETP.NE.AND.EX P0, PT, RZ, UR9, PT, P0 ;  /* 0x00000009ff007c0c */ /* 0x000fc6000bf05300 */
[C---:B------:R-:W-:Y:S02]  /*bc00*/  IMAD R7, R5.reuse, UR7, R4 ;  /* 0x0000000705077c24 */ /* 0x040fe4000f8e0204 */
[----:B------:R-:W-:Y:S01]  /*bc10*/  IMAD.WIDE.U32 R4, R5, UR6, R16 ;  /* 0x0000000605047c25 */ /* 0x000fe2000f8e0010 */
[----:B------:R-:W-:-:S03]  /*bc20*/  ULDC UR6, c[0x0][0x154] ;  /* 0x0000550000067ab9 */ /* 0x000fc60000000800 */
[----:B0-----:R-:W-:Y:S02]  /*bc30*/  IMAD.MOV R6, RZ, RZ, -R22 ;  /* 0x000000ffff067224 */ /* 0x001fe400078e0a16 */
[----:B------:R-:W-:Y:S02]  /*bc40*/  IMAD.IADD R5, R5, 0x1, R7 ;  /* 0x0000000105057824 */ /* 0x000fe400078e0207 */
[----:B-1----:R-:W-:Y:S01]  /*bc50*/  IMAD R15, R20, R6, R15 ;  /* 0x00000006140f7224 */ /* 0x002fe200078e020f */
[----:B--2---:R-:W-:Y:S01]  /*bc60*/  I2FP.F32.U32 R6, R13 ;  /* 0x0000000d00067245 */ /* 0x004fe20000201000 */
[----:B------:R-:W0:Y:S01]  /*bc70*/  LDC R20, c[0x0][0x148] ;  /* 0x00005200ff147b82 */ /* 0x000e220000000800 */
[--C-:B------:R-:W-:Y:S02]  /*bc80*/  SHF.R.U64 R21, R4, UR5, R5.reuse ;  /* 0x0000000504157c19 */ /* 0x100fe40008001205 */
[----:B------:R-:W-:Y:S01]  /*bc90*/  SHF.R.U32.HI R4, RZ, UR5, R5 ;  /* 0x00000005ff047c19 */ /* 0x000fe20008011605 */
[----:B------:R-:W-:Y:S01]  /*bca0*/  FMUL R6, R6, UR6 ;  /* 0x0000000606067c20 */ /* 0x000fe20008400000 */
[----:B------:R-:W-:-:S02]  /*bcb0*/  ULDC UR5, c[0x0][0x608] ;  /* 0x0001820000057ab9 */ /* 0x000fc40000000800 */
[--C-:B------:R-:W-:Y:S01]  /*bcc0*/  SHF.R.U64 R23, R21, UR5, R4.reuse ;  /* 0x0000000515177c19 */ /* 0x100fe20008001204 */
[----:B------:R1:W2:Y:S01]  /*bcd0*/  F2I.U32.TRUNC.NTZ R24, R6 ;  /* 0x0000000600187305 */ /* 0x0002a2000020f000 */
[----:B------:R-:W-:Y:S01]  /*bce0*/  SHF.R.U32.HI R4, RZ, UR5, R4 ;  /* 0x00000005ff047c19 */ /* 0x000fe20008011604 */
[----:B------:R-:W-:-:S03]  /*bcf0*/  ULDC UR5, c[0x0][0x658] ;  /* 0x0001960000057ab9 */ /* 0x000fc60000000800 */
[--C-:B------:R-:W-:Y:S02]  /*bd00*/  SHF.R.U64 R22, R23, UR5, R4.reuse ;  /* 0x0000000517167c19 */ /* 0x100fe40008001204 */
[----:B------:R-:W-:-:S03]  /*bd10*/  SHF.R.U32.HI R25, RZ, UR5, R4 ;  /* 0x00000005ff197c19 */ /* 0x000fc60008011604 */
[----:B------:R-:W-:Y:S02]  /*bd20*/  IMAD.MOV.U32 R4, RZ, RZ, R22 ;  /* 0x000000ffff047224 */ /* 0x000fe400078e0016 */
[----:B------:R-:W-:Y:S01]  /*bd30*/  IMAD.MOV.U32 R5, RZ, RZ, R25 ;  /* 0x000000ffff057224 */ /* 0x000fe200078e0019 */
[----:B-1----:R-:W-:Y:S06]  /*bd40*/  @!P0 BRA `(.L_x_305) ;  /* 0x0000000000288947 */ /* 0x002fec0003800000 */
[----:B------:R-:W-:Y:S02]  /*bd50*/  ULDC UR5, c[0x0][0x64c] ;  /* 0x0001930000057ab9 */ /* 0x000fe40000000800 */
[----:B------:R-:W-:-:S05]  /*bd60*/  IADD3 R5, P0, R22, UR5, RZ ;  /* 0x0000000516057c10 */ /* 0x000fca000ff1e0ff */
[----:B------:R-:W-:-:S04]  /*bd70*/  IMAD.X R25, RZ, RZ, R25, P0 ;  /* 0x000000ffff197224 */ /* 0x000fc800000e0619 */
[----:B------:R-:W-:-:S04]  /*bd80*/  IMAD.WIDE.U32 R6, R25, UR8, RZ ;  /* 0x0000000819067c25 */ /* 0x000fc8000f8e00ff */
[----:B------:R-:W-:-:S04]  /*bd90*/  IMAD.WIDE.U32 R6, P0, R5, UR9, R6 ;  /* 0x0000000905067c25 */ /* 0x000fc8000f800006 */
[----:B------:R-:W-:Y:S01]  /*bda0*/  IMAD.WIDE.U32 R4, R5, UR8, RZ ;  /* 0x0000000805047c25 */ /* 0x000fe2000f8e00ff */
[----:B------:R-:W-:-:S04]  /*bdb0*/  MOV R4, R7 ;  /* 0x0000000700047202 */ /* 0x000fc80000000f00 */
[----:B------:R-:W-:Y:S01]  /*bdc0*/  IADD3 RZ, P1, R5, R6, RZ ;  /* 0x0000000605ff7210 */ /* 0x000fe20007f3e0ff */
[----:B------:R-:W-:-:S04]  /*bdd0*/  IMAD.X R5, RZ, RZ, RZ, P0 ;  /* 0x000000ffff057224 */ /* 0x000fc800000e06ff */
[----:B------:R-:W-:-:S08]  /*bde0*/  IMAD.WIDE.U32.X R4, R25, UR9, R4, P1 ;  /* 0x0000000919047c25 */ /* 0x000fd000088e0404 */
.L_x_305:
[----:B------:R-:W-:Y:S01]  /*bdf0*/  ISETP.NE.AND P0, PT, R2, 0x1, PT ;  /* 0x000000010200780c */ /* 0x000fe20003f05270 */
[----:B------:R-:W-:Y:S01]  /*be00*/  ULDC UR5, c[0x0][0x648] ;  /* 0x0001920000057ab9 */ /* 0x000fe20000000800 */
[----:B------:R-:W-:Y:S01]  /*be10*/  LOP3.LUT R23, R23, UR17, RZ, 0xc0, !PT ;  /* 0x0000001117177c12 */ /* 0x000fe2000f8ec0ff */
[----:B--2---:R-:W-:Y:S01]  /*be20*/  IMAD.MOV R24, RZ, RZ, -R24 ;  /* 0x000000ffff187224 */ /* 0x004fe200078e0a18 */
[----:B------:R-:W-:Y:S01]  /*be30*/  SHF.R.U64 R4, R4, UR5, R5 ;  /* 0x0000000504047c19 */ /* 0x000fe20008001205 */
[----:B------:R-:W-:Y:S01]  /*be40*/  ULDC UR5, c[0x0][0x638] ;  /* 0x00018e0000057ab9 */ /* 0x000fe20000000800 */
[----:B------:R-:W-:Y:S01]  /*be50*/  LOP3.LUT R21, R21, UR4, RZ, 0xc0, !PT ;  /* 0x0000000415157c12 */ /* 0x000fe2000f8ec0ff */
[----:B------:R-:W-:Y:S01]  /*be60*/  ULDC UR6, c[0x0][0x610] ;  /* 0x0001840000067ab9 */ /* 0x000fe20000000800 */
[----:B------:R-:W-:Y:S02]  /*be70*/  IMAD.MOV.U32 R6, RZ, RZ, R14 ;  /* 0x000000ffff067224 */ /* 0x000fe400078e000e */
[----:B------:R-:W-:-:S02]  /*be80*/  IMAD.MOV R5, RZ, RZ, -R4 ;  /* 0x000000ffff057224 */ /* 0x000fc400078e0a04 */
[----:B------:R-:W-:Y:S02]  /*be90*/  IMAD R4, R4, UR18, R23 ;  /* 0x0000001204047c24 */ /* 0x000fe4000f8e0217 */
[----:B0-----:R-:W-:Y:S02]  /*bea0*/  @P0 IMAD R15, R20, R24, R13 ;  /* 0x00000018140f0224 */ /* 0x001fe400078e020d */
[----:B------:R-:W-:Y:S01]  /*beb0*/  IMAD R22, R5, UR5, R22 ;  /* 0x0000000505167c24 */ /* 0x000fe2000f8e0216 */
[----:B------:R-:W-:Y:S01]  /*bec0*/  ULDC UR5, c[0x0][0x600] ;  /* 0x0001800000057ab9 */ /* 0x000fe20000000800 */
[----:B------:R-:W-:Y:S02]  /*bed0*/  IMAD R15, R4, UR6, R15 ;  /* 0x00000006040f7c24 */ /* 0x000fe4000f8e020f */
[----:B------:R-:W-:Y:S02]  /*bee0*/  IMAD R22, R22, UR5, R21 ;  /* 0x0000000516167c24 */ /* 0x000fe4000f8e0215 */
[----:B------:R-:W-:-:S03]  /*bef0*/  IMAD.MOV.U32 R4, RZ, RZ, 0x1 ;  /* 0x00000001ff047424 */ /* 0x000fc600078e00ff */
[----:B------:R-:W-:Y:S02]  /*bf00*/  SEL R13, R22, R15, !P0 ;  /* 0x0000000f160d7207 */ /* 0x000fe40004000000 */
[----:B------:R-:W-:-:S07]  /*bf10*/  SEL R20, R15, R22, !P0 ;  /* 0x000000160f147207 */ /* 0x000fce0004000000 */
.L_x_303:
[----:B------:R-:W-:Y:S05]  /*bf20*/  BSYNC B1 ;  /* 0x0000000000017941 */ /* 0x000fea0003800000 */
.L_x_302:
[----:B------:R-:W-:-:S13]  /*bf30*/  LOP3.LUT P0, RZ, R4, 0xff, RZ, 0xc0, !PT ;  /* 0x000000ff04ff7812 */ /* 0x000fda000780c0ff */
[----:B------:R-:W-:Y:S05]  /*bf40*/  @P0 BRA `(.L_x_306) ;  /* 0xfffffff400400947 */ /* 0x000fea000383ffff */
[----:B------:R-:W-:Y:S05]  /*bf50*/  BSYNC B0 ;  /* 0x0000000000007941 */ /* 0x000fea0003800000 */
.L_x_295:
[----:B------:R-:W-:-:S03]  /*bf60*/  UMOV UR5, 0xffffffff ;  /* 0xffffffff00057882 */ /* 0x000fc60000000000 */
[----:B------:R-:W-:Y:S05]  /*bf70*/  BRA.DIV UR5, `(.L_x_307) ;  /* 0x0000000605c87947 */ /* 0x000fea000b800000 */
[----:B------:R-:W-:-:S13]  /*bf80*/  ELECT P6, URZ, PT ;  /* 0x00000000003f782f */ /* 0x000fda00038c0000 */
.L_x_326:
[----:B------:R-:W-:Y:S04]  /*bf90*/  BSSY B0, `(.L_x_308) ;  /* 0x0000058000007945 */ /* 0x000fe80003800000 */
[----:B------:R-:W-:Y:S05]  /*bfa0*/  @!P6 BRA `(.L_x_309) ;  /* 0x000000040058e947 */ /* 0x000fea0003800000 */
[----:B------:R-:W-:-:S04]  /*bfb0*/  LOP3.LUT R19, R19, 0x2, RZ, 0xfc, !PT ;  /* 0x0000000213137812 */ /* 0x000fc800078efcff */
[----:B------:R-:W-:-:S13]  /*bfc0*/  ISETP.NE.AND P0, PT, R19, 0x3, PT ;  /* 0x000000031300780c */ /* 0x000fda0003f05270 */
[----:B------:R-:W-:Y:S05]  /*bfd0*/  @!P0 BRA `(.L_x_310) ;  /* 0x0000000000048947 */ /* 0x000fea0003800000 */
[----:B------:R-:W-:Y:S01]  /*bfe0*/  BPT.TRAP 0x1 ;  /* 0x000000040000795c */ /* 0x000fe20000300000 */
.L_x_310:
[----:B------:R-:W0:Y:S01]  /*bff0*/  S2R R5, SR_CgaCtaId ;  /* 0x0000000000057919 */ /* 0x000e220000008800 */
[----:B------:R-:W-:Y:S02]  /*c000*/  MOV R2, 0x400 ;  /* 0x0000040000027802 */ /* 0x000fe40000000f00 */
[----:B------:R-:W-:Y:S02]  /*c010*/  SHF.L.U32 R4, R0, 0x1f, RZ ;  /* 0x0000001f00047819 */ /* 0x000fe400000006ff */
[----:B0-----:R-:W-:-:S05]  /*c020*/  LEA R2, R5, R2, 0x18 ;  /* 0x0000000205027211 */ /* 0x001fca00078ec0ff */
[----:B------:R-:W-:-:S04]  /*c030*/  VIADD R2, R2, 0x48 ;  /* 0x0000004802027836 */ /* 0x000fc80000000000 */
[C---:B------:R-:W-:Y:S02]  /*c040*/  IMAD R7, R3.reuse, 0x8, R2 ;  /* 0x0000000803077824 */ /* 0x040fe400078e0202 */
[----:B------:R-:W-:Y:S02]  /*c050*/  VIADD R3, R3, 0x1 ;  /* 0x0000000103037836 */ /* 0x000fe40000000000 */
[----:B------:R-:W0:Y:S03]  /*c060*/  SYNCS.PHASECHK.TRANS64.TRYWAIT P0, [R7+URZ], R4 ;  /* 0x00000004070075a7 */ /* 0x000e26000800017f */
[----:B------:R-:W-:-:S04]  /*c070*/  ISETP.NE.AND P1, PT, R3, 0x9, PT ;  /* 0x000000090300780c */ /* 0x000fc80003f25270 */
[----:B------:R-:W-:Y:S02]  /*c080*/  SEL R5, RZ, 0x1, P1 ;  /* 0x00000001ff057807 */ /* 0x000fe40000800000 */
[----:B------:R-:W-:Y:S02]  /*c090*/  SEL R3, R3, RZ, P1 ;  /* 0x000000ff03037207 */ /* 0x000fe40000800000 */
[----:B------:R-:W-:-:S03]  /*c0a0*/  LOP3.LUT R6, R0, R5, RZ, 0x3c, !PT ;  /* 0x0000000500067212 */ /* 0x000fc600078e3cff */
[----:B------:R-:W-:Y:S01]  /*c0b0*/  IMAD R8, R3, 0x8, R2 ;  /* 0x0000000803087824 */ /* 0x000fe200078e0202 */
[----:B------:R-:W-:Y:S01]  /*c0c0*/  SHF.L.U32 R5, R6, 0x1f, RZ ;  /* 0x0000001f06057819 */ /* 0x000fe200000006ff */
[----:B0-----:R-:W-:Y:S06]  /*c0d0*/  @!P0 BRA `(.L_x_311) ;  /* 0x0000000400908947 */ /* 0x001fec0003800000 */
.L_x_327:
[----:B------:R-:W1:Y:S01]  /*c0e0*/  SYNCS.PHASECHK.TRANS64.TRYWAIT P0, [R8+URZ], R5 ;  /* 0x00000005080075a7 */ /* 0x000e62000800017f */
[----:B------:R-:W-:-:S05]  /*c0f0*/  VIADD R0, R3, 0x1 ;  /* 0x0000000103007836 */ /* 0x000fca0000000000 */
[----:B------:R-:W-:-:S04]  /*c100*/  ISETP.NE.AND P1, PT, R0, 0x9, PT ;  /* 0x000000090000780c */ /* 0x000fc80003f25270 */
[----:B------:R-:W-:Y:S02]  /*c110*/  SEL R3, RZ, 0x1, P1 ;  /* 0x00000001ff037807 */ /* 0x000fe40000800000 */
[----:B0-----:R-:W-:Y:S02]  /*c120*/  SEL R7, R0, RZ, P1 ;  /* 0x000000ff00077207 */ /* 0x001fe40000800000 */
[----:B------:R-:W-:-:S03]  /*c130*/  LOP3.LUT R6, R6, R3, RZ, 0x3c, !PT ;  /* 0x0000000306067212 */ /* 0x000fc600078e3cff */
[----:B------:R-:W-:Y:S01]  /*c140*/  IMAD R9, R7, 0x8, R2 ;  /* 0x0000000807097824 */ /* 0x000fe200078e0202 */
[----:B------:R-:W-:Y:S01]  /*c150*/  SHF.L.U32 R4, R6, 0x1f, RZ ;  /* 0x0000001f06047819 */ /* 0x000fe200000006ff */
[----:B-1----:R-:W-:Y:S06]  /*c160*/  @!P0 BRA `(.L_x_312) ;  /* 0x0000000400808947 */ /* 0x002fec0003800000 */
.L_x_328:
[----:B------:R-:W1:Y:S01]  /*c170*/  SYNCS.PHASECHK.TRANS64.TRYWAIT P0, [R9+URZ], R4 ;  /* 0x00000004090075a7 */ /* 0x000e62000800017f */
[----:B------:R-:W-:-:S05]  /*c180*/  VIADD R0, R7, 0x1 ;  /* 0x0000000107007836 */ /* 0x000fca0000000000 */
[----:B------:R-:W-:-:S04]  /*c190*/  ISETP.NE.AND P1, PT, R0, 0x9, PT ;  /* 0x000000090000780c */ /* 0x000fc80003f25270 */
[----:B------:R-:W-:Y:S02]  /*c1a0*/  SEL R3, RZ, 0x1, P1 ;  /* 0x00000001ff037807 */ /* 0x000fe40000800000 */
[----:B------:R-:W-:Y:S02]  /*c1b0*/  SEL R7, R0, RZ, P1 ;  /* 0x000000ff00077207 */ /* 0x000fe40000800000 */
[----:B------:R-:W-:-:S03]  /*c1c0*/  LOP3.LUT R6, R6, R3, RZ, 0x3c, !PT ;  /* 0x0000000306067212 */ /* 0x000fc600078e3cff */
[----:B0-----:R-:W-:Y:S01]  /*c1d0*/  IMAD R8, R7, 0x8, R2 ;  /* 0x0000000807087824 */ /* 0x001fe200078e0202 */
[----:B------:R-:W-:Y:S01]  /*c1e0*/  SHF.L.U32 R5, R6, 0x1f, RZ ;  /* 0x0000001f06057819 */ /* 0x000fe200000006ff */
[----:B-1----:R-:W-:Y:S06]  /*c1f0*/  @!P0 BRA `(.L_x_313) ;  /* 0x0000000400708947 */ /* 0x002fec0003800000 */
.L_x_329:
[----:B------:R-:W1:Y:S01]  /*c200*/  SYNCS.PHASECHK.TRANS64.TRYWAIT P0, [R8+URZ], R5 ;  /* 0x00000005080075a7 */ /* 0x000e62000800017f */
[----:B------:R-:W-:-:S04]  /*c210*/  IADD3 R0, R7, 0x1, RZ ;  /* 0x0000000107007810 */ /* 0x000fc80007ffe0ff */
[----:B------:R-:W-:-:S04]  /*c220*/  ISETP.NE.AND P1, PT, R0, 0x9, PT ;  /* 0x000000090000780c */ /* 0x000fc80003f25270 */
[----:B------:R-:W-:Y:S02]  /*c230*/  SEL R3, RZ, 0x1, P1 ;  /* 0x00000001ff037807 */ /* 0x000fe40000800000 */
[----:B------:R-:W-:Y:S02]  /*c240*/  SEL R7, R0, RZ, P1 ;  /* 0x000000ff00077207 */ /* 0x000fe40000800000 */
[----:B------:R-:W-:-:S03]  /*c250*/  LOP3.LUT R6, R6, R3, RZ, 0x3c, !PT ;  /* 0x0000000306067212 */ /* 0x000fc600078e3cff */
[----:B0-----:R-:W-:Y:S01]  /*c260*/  IMAD R9, R7, 0x8, R2 ;  /* 0x0000000807097824 */ /* 0x001fe200078e0202 */
[----:B------:R-:W-:Y:S01]  /*c270*/  SHF.L.U32 R4, R6, 0x1f, RZ ;  /* 0x0000001f06047819 */ /* 0x000fe200000006ff */
[----:B-1----:R-:W-:Y:S06]  /*c280*/  @!P0 BRA `(.L_x_314) ;  /* 0x0000000400608947 */ /* 0x002fec0003800000 */
.L_x_330:
        /* <DEDUP_REMOVED lines=9> */
.L_x_331:
        /* <DEDUP_REMOVED lines=9> */
.L_x_332:
[----:B------:R-:W1:Y:S01]  /*c3b0*/  SYNCS.PHASECHK.TRANS64.TRYWAIT P0, [R9+URZ], R4 ;  /* 0x00000004090075a7 */ /* 0x000e62000800017f */
[----:B------:R-:W-:-:S05]  /*c3c0*/  VIADD R0, R7, 0x1 ;  /* 0x0000000107007836 */ /* 0x000fca0000000000 */
[----:B------:R-:W-:-:S04]  /*c3d0*/  ISETP.NE.AND P1, PT, R0, 0x9, PT ;  /* 0x000000090000780c */ /* 0x000fc80003f25270 */
[----:B------:R-:W-:Y:S02]  /*c3e0*/  SEL R3, RZ, 0x1, P1 ;  /* 0x00000001ff037807 */ /* 0x000fe40000800000 */
[----:B------:R-:W-:Y:S02]  /*c3f0*/  SEL R7, R0, RZ, P1 ;  /* 0x000000ff00077207 */ /* 0x000fe40000800000 */
[----:B------:R-:W-:-:S03]  /*c400*/  LOP3.LUT R11, R6, R3, RZ, 0x3c, !PT ;  /* 0x00000003060b7212 */ /* 0x000fc600078e3cff */
[----:B------:R-:W-:Y:S01]  /*c410*/  IMAD R6, R7, 0x8, R2 ;  /* 0x0000000807067824 */ /* 0x000fe200078e0202 */
[----:B0-----:R-:W-:Y:S01]  /*c420*/  SHF.L.U32 R5, R11, 0x1f, RZ ;  /* 0x0000001f0b057819 */ /* 0x001fe200000006ff */
[----:B-1----:R-:W-:Y:S06]  /*c430*/  @!P0 BRA `(.L_x_317) ;  /* 0x0000000400308947 */ /* 0x002fec0003800000 */
.L_x_333:
[----:B------:R-:W1:Y:S01]  /*c440*/  SYNCS.PHASECHK.TRANS64.TRYWAIT P0, [R6+URZ], R5 ;  /* 0x00000005060075a7 */ /* 0x000e62000800017f */
[----:B------:R-:W-:-:S05]  /*c450*/  VIADD R0, R7, 0x1 ;  /* 0x0000000107007836 */ /* 0x000fca0000000000 */
[----:B------:R-:W-:-:S04]  /*c460*/  ISETP.NE.AND P1, PT, R0, 0x9, PT ;  /* 0x000000090000780c */ /* 0x000fc80003f25270 */
[----:B0-----:R-:W-:Y:S02]  /*c470*/  SEL R4, RZ, 0x1, P1 ;  /* 0x00000001ff047807 */ /* 0x001fe40000800000 */
[----:B------:R-:W-:Y:S02]  /*c480*/  SEL R3, R0, RZ, P1 ;  /* 0x000000ff00037207 */ /* 0x000fe40000800000 */
[----:B------:R-:W-:Y:S01]  /*c490*/  LOP3.LUT R0, R11, R4, RZ, 0x3c, !PT ;  /* 0x000000040b007212 */ /* 0x000fe200078e3cff */
[----:B-1----:R-:W-:Y:S06]  /*c4a0*/  @!P0 BRA `(.L_x_318) ;  /* 0x0000000400288947 */ /* 0x002fec0003800000 */
.L_x_334:
[----:B------:R-:W-:Y:S01]  /*c4b0*/  IMAD R3, R3, 0x8, R2 ;  /* 0x0000000803037824 */ /* 0x000fe200078e0202 */
[----:B------:R-:W-:-:S07]  /*c4c0*/  SHF.L.U32 R0, R0, 0x1f, RZ ;  /* 0x0000001f00007819 */ /* 0x000fce00000006ff */
.L_x_319:
[----:B-1----:R1:W2:Y:S02]  /*c4d0*/  SYNCS.PHASECHK.TRANS64.TRYWAIT P0, [R3+URZ], R0 ;  /* 0x00000000030075a7 */ /* 0x0022a4000800017f */
[----:B--2---:R-:W-:Y:S05]  /*c4e0*/  @!P0 NANOSLEEP.SYNCS 0x989680 ;  /* 0x009896800000895d */ /* 0x004fea0003900000 */
[----:B------:R-:W2:Y:S02]  /*c4f0*/  @!P0 SYNCS.PHASECHK.TRANS64 P0, [R3+URZ], R0 ;  /* 0x00000000030085a7 */ /* 0x000ea4000800007f */
[----:B--2---:R-:W-:Y:S05]  /*c500*/  @!P0 BRA `(.L_x_319) ;  /* 0xfffffffc00f08947 */ /* 0x004fea000383ffff */
.L_x_309:
[----:B------:R-:W-:Y:S05]  /*c510*/  BSYNC B0 ;  /* 0x0000000000007941 */ /* 0x000fea0003800000 */
.L_x_308:
[----:B------:R-:W-:Y:S05]  /*c520*/  EXIT ;  /* 0x000000000000794d */ /* 0x000fea0003800000 */
.L_x_22:
[----:B---3--:R3:W4:Y:S02]  /*c530*/  SYNCS.PHASECHK.TRANS64.TRYWAIT P1, [R3+URZ], R0 ;  /* 0x00000000030075a7 */ /* 0x008724000802017f */
[----:B----4-:R-:W-:Y:S05]  /*c540*/  @!P1 NANOSLEEP.SYNCS 0x989680 ;  /* 0x009896800000995d */ /* 0x010fea0003900000 */
[----:B------:R-:W4:Y:S02]  /*c550*/  @!P1 SYNCS.PHASECHK.TRANS64 P1, [R3+URZ], R0 ;  /* 0x00000000030095a7 */ /* 0x000f24000802007f */
[----:B----4-:R-:W-:Y:S05]  /*c560*/  @!P1 BRA `(.L_x_22) ;  /* 0xfffffffc00f09947 */ /* 0x010fea000383ffff */
[----:B------:R-:W-:Y:S05]  /*c570*/  BRA `(.L_x_21) ;  /* 0xffffff5000007947 */ /* 0x000fea000383ffff */
.L_x_27:
[----:B-1----:R1:W2:Y:S02]  /*c580*/  SYNCS.PHASECHK.TRANS64.TRYWAIT P1, [R5+URZ], R4 ;  /* 0x00000004050075a7 */ /* 0x0022a4000802017f */
[----:B--2---:R-:W-:Y:S05]  /*c590*/  @!P1 NANOSLEEP.SYNCS 0x989680 ;  /* 0x009896800000995d */ /* 0x004fea0003900000 */
[----:B------:R-:W2:Y:S02]  /*c5a0*/  @!P1 SYNCS.PHASECHK.TRANS64 P1, [R5+URZ], R4 ;  /* 0x00000004050095a7 */ /* 0x000ea4000802007f */
[----:B--2---:R-:W-:Y:S05]  /*c5b0*/  @!P1 BRA `(.L_x_27) ;  /* 0xfffffffc00f09947 */ /* 0x004fea000383ffff */
[----:B------:R-:W-:Y:S05]  /*c5c0*/  BRA `(.L_x_26) ;  /* 0xffffff5000e07947 */ /* 0x000fea000383ffff */
.L_x_296:
[----:B------:R-:W-:Y:S01]  /*c5d0*/  BSSY B1, `(.L_x_320) ;  /* 0x0000006000017945 */ /* 0x000fe20003800000 */
[----:B------:R-:W-:-:S07]  /*c5e0*/  IMAD.MOV.U32 R15, RZ, RZ, -0x1 ;  /* 0xffffffffff0f7424 */ /* 0x000fce00078e00ff */
[----:B------:R-:W-:Y:S05]  /*c5f0*/  WARPSYNC.COLLECTIVE R15, `(.L_x_321) ;  /* 0x000000000f0c7348 */ /* 0x000fea0003c00000 */
[----:B------:R-:W-:Y:S02]  /*c600*/  ELECT P6, UR62, PT ;  /* 0x00000000003e782f */ /* 0x000fe400038c0000 */
[----:B------:R-:W-:Y:S01]  /*c610*/  MOV R14, UR62 ;  /* 0x0000003e000e7c02 */ /* 0x000fe20008000f00 */
[----:B------:R-:W-:Y:S10]  /*c620*/  ENDCOLLECTIVE ;  /* 0x000000000000791b */ /* 0x000ff40003800000 */
.L_x_321:
[----:B------:R-:W-:Y:S05]  /*c630*/  BSYNC B1 ;  /* 0x0000000000017941 */ /* 0x000fea0003800000 */
.L_x_320:
[----:B------:R-:W-:Y:S05]  /*c640*/  BRA `(.L_x_322) ;  /* 0xffffffec008c7947 */ /* 0x000fea000383ffff */
.L_x_299:
[----:B-1----:R1:W2:Y:S02]  /*c650*/  SYNCS.PHASECHK.TRANS64.TRYWAIT P0, [R22+URZ+0x48], R13 ;  /* 0x0000480d160075a7 */ /* 0x0022a4000800017f */
[----:B--2---:R-:W-:Y:S05]  /*c660*/  @!P0 NANOSLEEP.SYNCS 0x989680 ;  /* 0x009896800000895d */ /* 0x004fea0003900000 */
[----:B------:R-:W2:Y:S02]  /*c670*/  @!P0 SYNCS.PHASECHK.TRANS64 P0, [R22+URZ+0x48], R13 ;  /* 0x0000480d160085a7 */ /* 0x000ea4000800007f */
[----:B--2---:R-:W-:Y:S05]  /*c680*/  @!P0 BRA `(.L_x_299) ;  /* 0xfffffffc00f08947 */ /* 0x004fea000383ffff */
[----:B------:R-:W-:Y:S05]  /*c690*/  BRA `(.L_x_323) ;  /* 0xffffffec00cc7947 */ /* 0x000fea000383ffff */
.L_x_307:
[----:B------:R-:W-:Y:S01]  /*c6a0*/  BSSY B0, `(.L_x_324) ;  /* 0x0000006000007945 */ /* 0x000fe20003800000 */
[----:B------:R-:W-:-:S07]  /*c6b0*/  IMAD.MOV.U32 R15, RZ, RZ, -0x1 ;  /* 0xffffffffff0f7424 */ /* 0x000fce00078e00ff */
[----:B------:R-:W-:Y:S05]  /*c6c0*/  WARPSYNC.COLLECTIVE R15, `(.L_x_325) ;  /* 0x000000000f0c7348 */ /* 0x000fea0003c00000 */
[----:B------:R-:W-:Y:S02]  /*c6d0*/  ELECT P6, UR62, PT ;  /* 0x00000000003e782f */ /* 0x000fe400038c0000 */
[----:B------:R-:W-:Y:S01]  /*c6e0*/  MOV R14, UR62 ;  /* 0x0000003e000e7c02 */ /* 0x000fe20008000f00 */
[----:B------:R-:W-:Y:S10]  /*c6f0*/  ENDCOLLECTIVE ;  /* 0x000000000000791b */ /* 0x000ff40003800000 */
.L_x_325:
[----:B------:R-:W-:Y:S05]  /*c700*/  BSYNC B0 ;  /* 0x0000000000007941 */ /* 0x000fea0003800000 */
.L_x_324:
[----:B------:R-:W-:Y:S05]  /*c710*/  BRA `(.L_x_326) ;  /* 0xfffffff8001c7947 */ /* 0x000fea000383ffff */
.L_x_311:
[----:B0-----:R0:W1:Y:S02]  /*c720*/  SYNCS.PHASECHK.TRANS64.TRYWAIT P0, [R7+URZ], R4 ;  /* 0x00000004070075a7 */ /* 0x001064000800017f */
[----:B-1----:R-:W-:Y:S05]  /*c730*/  @!P0 NANOSLEEP.SYNCS 0x989680 ;  /* 0x009896800000895d */ /* 0x002fea0003900000 */
[----:B------:R-:W1:Y:S02]  /*c740*/  @!P0 SYNCS.PHASECHK.TRANS64 P0, [R7+URZ], R4 ;  /* 0x00000004070085a7 */ /* 0x000e64000800007f */
[----:B-1----:R-:W-:Y:S05]  /*c750*/  @!P0 BRA `(.L_x_311) ;  /* 0xfffffffc00f08947 */ /* 0x002fea000383ffff */
[----:B------:R-:W-:Y:S05]  /*c760*/  BRA `(.L_x_327) ;  /* 0xfffffff8005c7947 */ /* 0x000fea000383ffff */
.L_x_312:
[----:B0-----:R0:W1:Y:S02]  /*c770*/  SYNCS.PHASECHK.TRANS64.TRYWAIT P0, [R8+URZ], R5 ;  /* 0x00000005080075a7 */ /* 0x001064000800017f */
[----:B-1----:R-:W-:Y:S05]  /*c780*/  @!P0 NANOSLEEP.SYNCS 0x989680 ;  /* 0x009896800000895d */ /* 0x002fea0003900000 */
[----:B------:R-:W1:Y:S02]  /*c790*/  @!P0 SYNCS.PHASECHK.TRANS64 P0, [R8+URZ], R5 ;  /* 0x00000005080085a7 */ /* 0x000e64000800007f */
[----:B-1----:R-:W-:Y:S05]  /*c7a0*/  @!P0 BRA `(.L_x_312) ;  /* 0xfffffffc00f08947 */ /* 0x002fea000383ffff */
[----:B------:R-:W-:Y:S05]  /*c7b0*/  BRA `(.L_x_328) ;  /* 0xfffffff8006c7947 */ /* 0x000fea000383ffff */
.L_x_313:
[----:B0-----:R0:W1:Y:S02]  /*c7c0*/  SYNCS.PHASECHK.TRANS64.TRYWAIT P0, [R9+URZ], R4 ;  /* 0x00000004090075a7 */ /* 0x001064000800017f */
[----:B-1----:R-:W-:Y:S05]  /*c7d0*/  @!P0 NANOSLEEP.SYNCS 0x989680 ;  /* 0x009896800000895d */ /* 0x002fea0003900000 */
[----:B------:R-:W1:Y:S02]  /*c7e0*/  @!P0 SYNCS.PHASECHK.TRANS64 P0, [R9+URZ], R4 ;  /* 0x00000004090085a7 */ /* 0x000e64000800007f */
[----:B-1----:R-:W-:Y:S05]  /*c7f0*/  @!P0 BRA `(.L_x_313) ;  /* 0xfffffffc00f08947 */ /* 0x002fea000383ffff */
[----:B------:R-:W-:Y:S05]  /*c800*/  BRA `(.L_x_329) ;  /* 0xfffffff8007c7947 */ /* 0x000fea000383ffff */
.L_x_314:
[----:B0-----:R0:W1:Y:S02]  /*c810*/  SYNCS.PHASECHK.TRANS64.TRYWAIT P0, [R8+URZ], R5 ;  /* 0x00000005080075a7 */ /* 0x001064000800017f */
[----:B-1----:R-:W-:Y:S05]  /*c820*/  @!P0 NANOSLEEP.SYNCS 0x989680 ;  /* 0x009896800000895d */ /* 0x002fea0003900000 */
[----:B------:R-:W1:Y:S02]  /*c830*/  @!P0 SYNCS.PHASECHK.TRANS64 P0, [R8+URZ], R5 ;  /* 0x00000005080085a7 */ /* 0x000e64000800007f */
[----:B-1----:R-:W-:Y:S05]  /*c840*/  @!P0 BRA `(.L_x_314) ;  /* 0xfffffffc00f08947 */ /* 0x002fea000383ffff */
[----:B------:R-:W-:Y:S05]  /*c850*/  BRA `(.L_x_330) ;  /* 0xfffffff8008c7947 */ /* 0x000fea000383ffff */
.L_x_315:
[----:B0-----:R0:W1:Y:S02]  /*c860*/  SYNCS.PHASECHK.TRANS64.TRYWAIT P0, [R9+URZ], R4 ;  /* 0x00000004090075a7 */ /* 0x001064000800017f */
[----:B-1----:R-:W-:Y:S05]  /*c870*/  @!P0 NANOSLEEP.SYNCS 0x989680 ;  /* 0x009896800000895d */ /* 0x002fea0003900000 */
[----:B------:R-:W1:Y:S02]  /*c880*/  @!P0 SYNCS.PHASECHK.TRANS64 P0, [R9+URZ], R4 ;  /* 0x00000004090085a7 */ /* 0x000e64000800007f */
[----:B-1----:R-:W-:Y:S05]  /*c890*/  @!P0 BRA `(.L_x_315) ;  /* 0xfffffffc00f08947 */ /* 0x002fea000383ffff */
[----:B------:R-:W-:Y:S05]  /*c8a0*/  BRA `(.L_x_331) ;  /* 0xfffffff8009c7947 */ /* 0x000fea000383ffff */
.L_x_316:
[----:B0-----:R0:W1:Y:S02]  /*c8b0*/  SYNCS.PHASECHK.TRANS64.TRYWAIT P0, [R8+URZ], R5 ;  /* 0x00000005080075a7 */ /* 0x001064000800017f */
[----:B-1----:R-:W-:Y:S05]  /*c8c0*/  @!P0 NANOSLEEP.SYNCS 0x989680 ;  /* 0x009896800000895d */ /* 0x002fea0003900000 */
[----:B------:R-:W1:Y:S02]  /*c8d0*/  @!P0 SYNCS.PHASECHK.TRANS64 P0, [R8+URZ], R5 ;  /* 0x00000005080085a7 */ /* 0x000e64000800007f */
[----:B-1----:R-:W-:Y:S05]  /*c8e0*/  @!P0 BRA `(.L_x_316) ;  /* 0xfffffffc00f08947 */ /* 0x002fea000383ffff */
[----:B------:R-:W-:Y:S05]  /*c8f0*/  BRA `(.L_x_332) ;  /* 0xfffffff800ac7947 */ /* 0x000fea000383ffff */
.L_x_317:
[----:B0-----:R0:W1:Y:S02]  /*c900*/  SYNCS.PHASECHK.TRANS64.TRYWAIT P0, [R9+URZ], R4 ;  /* 0x00000004090075a7 */ /* 0x001064000800017f */
[----:B-1----:R-:W-:Y:S05]  /*c910*/  @!P0 NANOSLEEP.SYNCS 0x989680 ;  /* 0x009896800000895d */ /* 0x002fea0003900000 */
[----:B------:R-:W1:Y:S02]  /*c920*/  @!P0 SYNCS.PHASECHK.TRANS64 P0, [R9+URZ], R4 ;  /* 0x00000004090085a7 */ /* 0x000e64000800007f */
[----:B-1----:R-:W-:Y:S05]  /*c930*/  @!P0 BRA `(.L_x_317) ;  /* 0xfffffffc00f08947 */ /* 0x002fea000383ffff */
[----:B------:R-:W-:Y:S05]  /*c940*/  BRA `(.L_x_333) ;  /* 0xfffffff800bc7947 */ /* 0x000fea000383ffff */
.L_x_318:
[----:B0-----:R0:W1:Y:S02]  /*c950*/  SYNCS.PHASECHK.TRANS64.TRYWAIT P0, [R6+URZ], R5 ;  /* 0x00000005060075a7 */ /* 0x001064000800017f */
[----:B-1----:R-:W-:Y:S05]  /*c960*/  @!P0 NANOSLEEP.SYNCS 0x989680 ;  /* 0x009896800000895d */ /* 0x002fea0003900000 */
[----:B------:R-:W1:Y:S02]  /*c970*/  @!P0 SYNCS.PHASECHK.TRANS64 P0, [R6+URZ], R5 ;  /* 0x00000005060085a7 */ /* 0x000e64000800007f */
[----:B-1----:R-:W-:Y:S05]  /*c980*/  @!P0 BRA `(.L_x_318) ;  /* 0xfffffffc00f08947 */ /* 0x002fea000383ffff */
[----:B------:R-:W-:Y:S05]  /*c990*/  BRA `(.L_x_334) ;  /* 0xfffffff800c47947 */ /* 0x000fea000383ffff */
.L_x_335:
[----:B------:R-:W-:-:S00]  /*c9a0*/  BRA `(.L_x_335) ;  /* 0xfffffffc00fc7947 */ /* 0x000fc0000383ffff */
[----:B------:R-:W-:-:S00]  /*c9b0*/  NOP ;  /* 0x0000000000007918 */ /* 0x000fc00000000000 */
        /* <DEDUP_REMOVED lines=12> */
.L_x_336:


//--------------------- .nv.global.init           --------------------------
	.section	.nv.global.init,"aw",@progbits
.nv.global.init:
	.type		$str$22,@object
	.size		$str$22,($str$23 - $str$22)
$str$22:
        /*0000*/ 	.byte	0x6b, 0x5f, 0x74, 0x69, 0x6c, 0x65, 0x5f, 0x63, 0x6f, 0x75, 0x6e, 0x74, 0x20, 0x3e, 0x3d, 0x20
        /*0010*/ 	.byte	0x31, 0x00
	.type		$str$23,@object
	.size		$str$23,(__unnamed_1 - $str$23)
$str$23:
        /*0012*/ 	.byte	0x2f, 0x74, 0x6d, 0x70, 0x2f, 0x63, 0x75, 0x74, 0x6c, 0x61, 0x73, 0x73, 0x5f, 0x73, 0x77, 0x65
        /*0022*/ 	.byte	0x65, 0x70, 0x5f, 0x73, 0x72, 0x63, 0x2f, 0x69, 0x6e, 0x63, 0x6c, 0x75, 0x64, 0x65, 0x2f, 0x63
        /*0032*/ 	.byte	0x75, 0x74, 0x6c, 0x61, 0x73, 0x73, 0x2f, 0x67, 0x65, 0x6d, 0x6d, 0x2f, 0x63, 0x6f, 0x6c, 0x6c
        /*0042*/ 	.byte	0x65, 0x63, 0x74, 0x69, 0x76, 0x65, 0x2f, 0x73, 0x6d, 0x39, 0x30, 0x5f, 0x6d, 0x6d, 0x61, 0x5f
        /*0052*/ 	.byte	0x74, 0x6d, 0x61, 0x5f, 0x67, 0x6d, 0x6d, 0x61, 0x5f, 0x73, 0x73, 0x5f, 0x77, 0x61, 0x72, 0x70
        /*0062*/ 	.byte	0x73, 0x70, 0x65, 0x63, 0x69, 0x61, 0x6c, 0x69, 0x7a, 0x65, 0x64, 0x2e, 0x68, 0x70, 0x70, 0x00
	.type		__unnamed_1,@object
	.size		__unnamed_1,(.L_0 - __unnamed_1)
__unnamed_1:
        /*0072*/ 	.byte	0x76, 0x6f, 0x69, 0x64, 0x20, 0x63, 0x75, 0x74, 0x6c, 0x61, 0x73, 0x73, 0x3a, 0x3a, 0x67, 0x65
        /* <DEDUP_REMOVED lines=181> */
        /*0bd2*/ 	.byte	0x00
.L_0:


//--------------------- .nv.shared._ZN7cutlass13device_kernelINS_4gemm6kernel13GemmUniversalIN4cute5tupleIJiiiiEEENS1_10collective13CollectiveMmaINS1_34MainloopSm90TmaGmmaWarpSpecializedILi9ENS5_IJNS4_1CILi1EEENSA_ILi2EEESB_EEENS1_35KernelTmaWarpSpecializedCooperativeEEENS5_IJNSA_ILi256EEENSA_ILi128EEENSA_ILi32EEEEEENS_10bfloat16_tENS5_IJlSB_lEEESK_SL_NS4_8TiledMMAINS4_8MMA_AtomIJNS4_4SM904GMMA28MMA_64x128x16_F32BF16BF16_SSILNSP_5MajorE0ELSR_0ELNSP_7ScaleInE1ELSS_1EEEEEENS4_6LayoutINS5_IJSC_SB_SB_EEENS5_IJSB_NSA_ILi0EEESX_EEEEENS5_IJNS4_10UnderscoreES10_S10_EEEEENS4_23SM90_TMA_LOAD_MULTICASTENS4_14ComposedLayoutINS4_7SwizzleILi2ELi4ELi3EEENS4_18smem_ptr_flag_bitsILi16EEENSV_INS5_IJNSA_ILi8EEESI_EEENS5_IJSI_SB_EEEEEEEvNS4_8identityENS4_13SM90_TMA_LOADES1D_vS1E_EENS_8epilogue10collective6detail29Sm90TmaWarpSpecializedAdapterINS1I_15DefaultEpilogueISK_SL_SL_NS1H_6thread17LinearCombinationISK_Li1EffLNS1M_9ScaleType4KindE0ELNS_15FloatRoundStyleE2ESK_EENS1_15EpilogueDefaultEEEEEvvEEEEvNT_6ParamsE --------------------------
	.section	.nv.shared._ZN7cutlass13device_kernelINS_4gemm6kernel13GemmUniversalIN4cute5tupleIJiiiiEEENS1_10collective13CollectiveMmaINS1_34MainloopSm90TmaGmmaWarpSpecializedILi9ENS5_IJNS4_1CILi1EEENSA_ILi2EEESB_EEENS1_35KernelTmaWarpSpecializedCooperativeEEENS5_IJNSA_ILi256EEENSA_ILi128EEENSA_ILi32EEEEEENS_10bfloat16_tENS5_IJlSB_lEEESK_SL_NS4_8TiledMMAINS4_8MMA_AtomIJNS4_4SM904GMMA28MMA_64x128x16_F32BF16BF16_SSILNSP_5MajorE0ELSR_0ELNSP_7ScaleInE1ELSS_1EEEEEENS4_6LayoutINS5_IJSC_SB_SB_EEENS5_IJSB_NSA_ILi0EEESX_EEEEENS5_IJNS4_10UnderscoreES10_S10_EEEEENS4_23SM90_TMA_LOAD_MULTICASTENS4_14ComposedLayoutINS4_7SwizzleILi2ELi4ELi3EEENS4_18smem_ptr_flag_bitsILi16EEENSV_INS5_IJNSA_ILi8EEESI_EEENS5_IJSI_SB_EEEEEEEvNS4_8identityENS4_13SM90_TMA_LOADES1D_vS1E_EENS_8epilogue10collective6detail29Sm90TmaWarpSpecializedAdapterINS1I_15DefaultEpilogueISK_SL_SL_NS1H_6thread17LinearCombinationISK_Li1EffLNS1M_9ScaleType4KindE0ELNS_15FloatRoundStyleE2ESK_EENS1_15EpilogueDefaultEEEEEvvEEEEvNT_6ParamsE,"aw",@nobits
	.sectionflags	@""
	.align	16
	.zero		1024


//--------------------- .nv.shared.reserved.0     --------------------------
	.section	.nv.shared.reserved.0,"aw",@nobits
	.weak		__nv_reservedSMEM_offset_0_alias
	.size		__nv_reservedSMEM_offset_0_alias, 0, 0
	.other		__nv_reservedSMEM_offset_0_alias,@"STO_CUDA_RESERVED_SHARED STV_DEFAULT"
__nv_reservedSMEM_offset_0_alias:
	.zero		0


//--------------------- .nv.global                --------------------------
	.section	.nv.global,"aw",@nobits
.nv.global:
	.type		_ZN40_INTERNAL_4c26830d_4_k_cu_c23fcbf3_235214cute1_E,@object
	.size		_ZN40_INTERNAL_4c26830d_4_k_cu_c23fcbf3_235214cute1_E,(_ZN40_INTERNAL_4c26830d_4_k_cu_c23fcbf3_235214cuda3std3__45__cpo6cbeginE - _ZN40_INTERNAL_4c26830d_4_k_cu_c23fcbf3_235214cute1_E)
_ZN40_INTERNAL_4c26830d_4_k_cu_c23fcbf3_235214cute1_E:
	.zero		1
	.type		_ZN40_INTERNAL_4c26830d_4_k_cu_c23fcbf3_235214cuda3std3__45__cpo6cbeginE,@object
	.size		_ZN40_INTERNAL_4c26830d_4_k_cu_c23fcbf3_235214cuda3std3__45__cpo6cbeginE,(_ZN40_INTERNAL_4c26830d_4_k_cu_c23fcbf3_235214cuda3std3__48in_placeE - _ZN40_INTERNAL_4c26830d_4_k_cu_c23fcbf3_235214cuda3std3__45__cpo6cbeginE)
_ZN40_INTERNAL_4c26830d_4_k_cu_c23fcbf3_235214cuda3std3__45__cpo6cbeginE:
	.zero		1
	.type		_ZN40_INTERNAL_4c26830d_4_k_cu_c23fcbf3_235214cuda3std3__48in_placeE,@object
	.size		_ZN40_INTERNAL_4c26830d_4_k_cu_c23fcbf3_235214cuda3std3__48in_placeE,(_ZN40_INTERNAL_4c26830d_4_k_cu_c23fcbf3_235214cuda3std6ranges3__45__cpo9iter_moveE - _ZN40_INTERNAL_4c26830d_4_k_cu_c23fcbf3_235214cuda3std3__48in_placeE)
_ZN40_INTERNAL_4c26830d_4_k_cu_c23fcbf3_235214cuda3std3__48in_placeE:
	.zero		1
	.type		_ZN40_INTERNAL_4c26830d_4_k_cu_c23fcbf3_235214cuda3std6ranges3__45__cpo9iter_moveE,@object
	.size		_ZN40_INTERNAL_4c26830d_4_k_cu_c23fcbf3_235214cuda3std6ranges3__45__cpo9iter_moveE,(_ZN40_INTERNAL_4c26830d_4_k_cu_c23fcbf3_235214cuda3std3__45__cpo5beginE - _ZN40_INTERNAL_4c26830d_4_k_cu_c23fcbf3_235214cuda3std6ranges3__45__cpo9iter_moveE)
_ZN40_INTERNAL_4c26830d_4_k_cu_c23fcbf3_235214cuda3std6ranges3__45__cpo9iter_moveE:
	.zero		1
	.type		_ZN40_INTERNAL_4c26830d_4_k_cu_c23fcbf3_235214cuda3std3__45__cpo5beginE,@object
	.size		_ZN40_INTERNAL_4c26830d_4_k_cu_c23fcbf3_235214cuda3std3__45__cpo5beginE,(_ZN40_INTERNAL_4c26830d_4_k_cu_c23fcbf3_235214cuda3std3__442_GLOBAL__N__4c26830d_4_k_cu_c23fcbf3_235216ignoreE - _ZN40_INTERNAL_4c26830d_4_k_cu_c23fcbf3_235214cuda3std3__45__cpo5beginE)
_ZN40_INTERNAL_4c26830d_4_k_cu_c23fcbf3_235214cuda3std3__45__cpo5beginE:
	.zero		1
	.type		_ZN40_INTERNAL_4c26830d_4_k_cu_c23fcbf3_235214cuda3std3__442_GLOBAL__N__4c26830d_4_k_cu_c23fcbf3_235216ignoreE,@object
	.size		_ZN40_INTERNAL_4c26830d_4_k_cu_c23fcbf3_235214cuda3std3__442_GLOBAL__N__4c26830d_4_k_cu_c23fcbf3_235216ignoreE,(_ZN40_INTERNAL_4c26830d_4_k_cu_c23fcbf3_235214cute7productE - _ZN40_INTERNAL_4c26830d_4_k_cu_c23fcbf3_235214cuda3std3__442_GLOBAL__N__4c26830d_4_k_cu_c23fcbf3_235216ignoreE)
_ZN40_INTERNAL_4c26830d_4_k_cu_c23fcbf3_235214cuda3std3__442_GLOBAL__N__4c26830d_4_k_cu_c23fcbf3_235216ignoreE:
	.zero		1
	.type		_ZN40_INTERNAL_4c26830d_4_k_cu_c23fcbf3_235214cute7productE,@object
	.size		_ZN40_INTERNAL_4c26830d_4_k_cu_c23fcbf3_235214cute7productE,(_ZN40_INTERNAL_4c26830d_4_k_cu_c23fcbf3_235214cuda3std3__45__cpo3endE - _ZN40_INTERNAL_4c26830d_4_k_cu_c23fcbf3_235214cute7productE)
_ZN40_INTERNAL_4c26830d_4_k_cu_c23fcbf3_235214cute7productE:
	.zero		1
	.type		_ZN40_INTERNAL_4c26830d_4_k_cu_c23fcbf3_235214cuda3std3__45__cpo3endE,@object
	.size		_ZN40_INTERNAL_4c26830d_4_k_cu_c23fcbf3_235214cuda3std3__45__cpo3endE,(_ZN40_INTERNAL_4c26830d_4_k_cu_c23fcbf3_235214cuda3std3__419piecewise_constructE - _ZN40_INTERNAL_4c26830d_4_k_cu_c23fcbf3_235214cuda3std3__45__cpo3endE)
_ZN40_INTERNAL_4c26830d_4_k_cu_c23fcbf3_235214cuda3std3__45__cpo3endE:
	.zero		1
	.type		_ZN40_INTERNAL_4c26830d_4_k_cu_c23fcbf3_235214cuda3std3__419piecewise_constructE,@object
	.size		_ZN40_INTERNAL_4c26830d_4_k_cu_c23fcbf3_235214cuda3std3__419piecewise_constructE,(_ZN40_INTERNAL_4c26830d_4_k_cu_c23fcbf3_235214cuda3std3__45__cpo4cendE - _ZN40_INTERNAL_4c26830d_4_k_cu_c23fcbf3_235214cuda3std3__419piecewise_constructE)
_ZN40_INTERNAL_4c26830d_4_k_cu_c23fcbf3_235214cuda3std3__419piecewise_constructE:
	.zero		1
	.type		_ZN40_INTERNAL_4c26830d_4_k_cu_c23fcbf3_235214cuda3std3__45__cpo4cendE,@object
	.size		_ZN40_INTERNAL_4c26830d_4_k_cu_c23fcbf3_235214cuda3std3__45__cpo4cendE,(_ZN40_INTERNAL_4c26830d_4_k_cu_c23fcbf3_235214cuda3std6ranges3__45__cpo4swapE - _ZN40_INTERNAL_4c26830d_4_k_cu_c23fcbf3_235214cuda3std3__45__cpo4cendE)
_ZN40_INTERNAL_4c26830d_4_k_cu_c23fcbf3_235214cuda3std3__45__cpo4cendE:
	.zero		1
	.type		_ZN40_INTERNAL_4c26830d_4_k_cu_c23fcbf3_235214cuda3std6ranges3__45__cpo4swapE,@object
	.size		_ZN40_INTERNAL_4c26830d_4_k_cu_c23fcbf3_235214cuda3std6ranges3__45__cpo4swapE,(.L_8 - _ZN40_INTERNAL_4c26830d_4_k_cu_c23fcbf3_235214cuda3std6ranges3__45__cpo4swapE)
_ZN40_INTERNAL_4c26830d_4_k_cu_c23fcbf3_235214cuda3std6ranges3__45__cpo4swapE:
	.zero		1
.L_8:


//--------------------- .nv.constant0._ZN7cutlass13device_kernelINS_4gemm6kernel13GemmUniversalIN4cute5tupleIJiiiiEEENS1_10collective13CollectiveMmaINS1_34MainloopSm90TmaGmmaWarpSpecializedILi9ENS5_IJNS4_1CILi1EEENSA_ILi2EEESB_EEENS1_35KernelTmaWarpSpecializedCooperativeEEENS5_IJNSA_ILi256EEENSA_ILi128EEENSA_ILi32EEEEEENS_10bfloat16_tENS5_IJlSB_lEEESK_SL_NS4_8TiledMMAINS4_8MMA_AtomIJNS4_4SM904GMMA28MMA_64x128x16_F32BF16BF16_SSILNSP_5MajorE0ELSR_0ELNSP_7ScaleInE1ELSS_1EEEEEENS4_6LayoutINS5_IJSC_SB_SB_EEENS5_IJSB_NSA_ILi0EEESX_EEEEENS5_IJNS4_10UnderscoreES10_S10_EEEEENS4_23SM90_TMA_LOAD_MULTICASTENS4_14ComposedLayoutINS4_7SwizzleILi2ELi4ELi3EEENS4_18smem_ptr_flag_bitsILi16EEENSV_INS5_IJNSA_ILi8EEESI_EEENS5_IJSI_SB_EEEEEEEvNS4_8identityENS4_13SM90_TMA_LOADES1D_vS1E_EENS_8epilogue10collective6detail29Sm90TmaWarpSpecializedAdapterINS1I_15DefaultEpilogueISK_SL_SL_NS1H_6thread17LinearCombinationISK_Li1EffLNS1M_9ScaleType4KindE0ELNS_15FloatRoundStyleE2ESK_EENS1_15EpilogueDefaultEEEEEvvEEEEvNT_6ParamsE --------------------------
	.section	.nv.constant0._ZN7cutlass13device_kernelINS_4gemm6kernel13GemmUniversalIN4cute5tupleIJiiiiEEENS1_10collective13CollectiveMmaINS1_34MainloopSm90TmaGmmaWarpSpecializedILi9ENS5_IJNS4_1CILi1EEENSA_ILi2EEESB_EEENS1_35KernelTmaWarpSpecializedCooperativeEEENS5_IJNSA_ILi256EEENSA_ILi128EEENSA_ILi32EEEEEENS_10bfloat16_tENS5_IJlSB_lEEESK_SL_NS4_8TiledMMAINS4_8MMA_AtomIJNS4_4SM904GMMA28MMA_64x128x16_F32BF16BF16_SSILNSP_5MajorE0ELSR_0ELNSP_7ScaleInE1ELSS_1EEEEEENS4_6LayoutINS5_IJSC_SB_SB_EEENS5_IJSB_NSA_ILi0EEESX_EEEEENS5_IJNS4_10UnderscoreES10_S10_EEEEENS4_23SM90_TMA_LOAD_MULTICASTENS4_14ComposedLayoutINS4_7SwizzleILi2ELi4ELi3EEENS4_18smem_ptr_flag_bitsILi16EEENSV_INS5_IJNSA_ILi8EEESI_EEENS5_IJSI_SB_EEEEEEEvNS4_8identityENS4_13SM90_TMA_LOADES1D_vS1E_EENS_8epilogue10collective6detail29Sm90TmaWarpSpecializedAdapterINS1I_15DefaultEpilogueISK_SL_SL_NS1H_6thread17LinearCombinationISK_Li1EffLNS1M_9ScaleType4KindE0ELNS_15FloatRoundStyleE2ESK_EENS1_15EpilogueDefaultEEEEEvvEEEEvNT_6ParamsE,"a",@progbits
	.sectionflags	@""
	.align	4
.nv.constant0._ZN7cutlass13device_kernelINS_4gemm6kernel13GemmUniversalIN4cute5tupleIJiiiiEEENS1_10collective13CollectiveMmaINS1_34MainloopSm90TmaGmmaWarpSpecializedILi9ENS5_IJNS4_1CILi1EEENSA_ILi2EEESB_EEENS1_35KernelTmaWarpSpecializedCooperativeEEENS5_IJNSA_ILi256EEENSA_ILi128EEENSA_ILi32EEEEEENS_10bfloat16_tENS5_IJlSB_lEEESK_SL_NS4_8TiledMMAINS4_8MMA_AtomIJNS4_4SM904GMMA28MMA_64x128x16_F32BF16BF16_SSILNSP_5MajorE0ELSR_0ELNSP_7ScaleInE1ELSS_1EEEEEENS4_6LayoutINS5_IJSC_SB_SB_EEENS5_IJSB_NSA_ILi0EEESX_EEEEENS5_IJNS4_10UnderscoreES10_S10_EEEEENS4_23SM90_TMA_LOAD_MULTICASTENS4_14ComposedLayoutINS4_7SwizzleILi2ELi4ELi3EEENS4_18smem_ptr_flag_bitsILi16EEENSV_INS5_IJNSA_ILi8EEESI_EEENS5_IJSI_SB_EEEEEEEvNS4_8identityENS4_13SM90_TMA_LOADES1D_vS1E_EENS_8epilogue10collective6detail29Sm90TmaWarpSpecializedAdapterINS1I_15DefaultEpilogueISK_SL_SL_NS1H_6thread17LinearCombinationISK_Li1EffLNS1M_9ScaleType4KindE0ELNS_15FloatRoundStyleE2ESK_EENS1_15EpilogueDefaultEEEEEvvEEEEvNT_6ParamsE:
	.zero		1664


//--------------------- SYMBOLS --------------------------

	.type		.nv.reservedSmem.offset0,@object
	.size		.nv.reservedSmem.offset0,0x4
	.type		__assertfail,@function
